//
// Generated by NVIDIA NVVM Compiler
//
// Compiler Build ID: CL-36424714
// Cuda compilation tools, release 13.0, V13.0.88
// Based on NVVM 20.0.0
//

.version 9.0
.target sm_100
.address_size 64

	// .globl	_Z12gauss_jordanPA4_dS0_ii
.extern .func  (.param .b32 func_retval0) vprintf
(
	.param .b64 vprintf_param_0,
	.param .b64 vprintf_param_1
)
;
.global .attribute(.managed) .align 8 .b8 A[128];
.global .attribute(.managed) .align 8 .b8 Inv[128];
.global .align 1 .b8 $str[40] = {77, 97, 116, 114, 105, 120, 32, 105, 115, 32, 115, 105, 110, 103, 117, 108, 97, 114, 32, 111, 114, 32, 110, 101, 97, 114, 108, 121, 32, 115, 105, 110, 103, 117, 108, 97, 114, 33, 10};

.visible .entry _Z12gauss_jordanPA4_dS0_ii(
	.param .u64 .ptr .align 1 _Z12gauss_jordanPA4_dS0_ii_param_0,
	.param .u64 .ptr .align 1 _Z12gauss_jordanPA4_dS0_ii_param_1,
	.param .u32 _Z12gauss_jordanPA4_dS0_ii_param_2,
	.param .u32 _Z12gauss_jordanPA4_dS0_ii_param_3
)
{
	.reg .pred 	%p<5>;
	.reg .b32 	%r<14>;
	.reg .b64 	%rd<20>;
	.reg .b64 	%fd<12>;

	ld.param.u64 	%rd3, [_Z12gauss_jordanPA4_dS0_ii_param_0];
	ld.param.u64 	%rd4, [_Z12gauss_jordanPA4_dS0_ii_param_1];
	ld.param.u32 	%r4, [_Z12gauss_jordanPA4_dS0_ii_param_2];
	ld.param.u32 	%r3, [_Z12gauss_jordanPA4_dS0_ii_param_3];
	mov.u32 	%r6, %ctaid.x;
	mov.u32 	%r7, %ntid.x;
	mov.u32 	%r8, %tid.x;
	mad.lo.s32 	%r1, %r6, %r7, %r8;
	mov.u32 	%r9, %ctaid.y;
	mov.u32 	%r10, %ntid.y;
	mov.u32 	%r11, %tid.y;
	mad.lo.s32 	%r12, %r9, %r10, %r11;
	max.s32 	%r13, %r1, %r12;
	setp.ge.s32 	%p1, %r13, %r4;
	setp.le.s32 	%p2, %r1, %r3;
	or.pred  	%p3, %p1, %p2;
	@%p3 bra 	$L__BB0_3;
	cvta.to.global.u64 	%rd5, %rd3;
	cvta.to.global.u64 	%rd6, %rd4;
	mul.wide.s32 	%rd7, %r1, 32;
	add.s64 	%rd1, %rd5, %rd7;
	mul.wide.s32 	%rd8, %r3, 8;
	add.s64 	%rd9, %rd1, %rd8;
	ld.global.f64 	%fd2, [%rd9];
	mul.wide.s32 	%rd10, %r3, 32;
	add.s64 	%rd2, %rd5, %rd10;
	add.s64 	%rd11, %rd2, %rd8;
	ld.global.f64 	%fd3, [%rd11];
	div.rn.f64 	%fd1, %fd2, %fd3;
	add.s64 	%rd12, %rd6, %rd10;
	mul.wide.u32 	%rd13, %r12, 8;
	add.s64 	%rd14, %rd12, %rd13;
	ld.global.f64 	%fd4, [%rd14];
	mul.f64 	%fd5, %fd4, %fd1;
	add.s64 	%rd15, %rd6, %rd7;
	add.s64 	%rd16, %rd15, %rd13;
	ld.global.f64 	%fd6, [%rd16];
	sub.f64 	%fd7, %fd6, %fd5;
	st.global.f64 	[%rd16], %fd7;
	setp.lt.s32 	%p4, %r12, %r3;
	@%p4 bra 	$L__BB0_3;
	add.s64 	%rd18, %rd2, %rd13;
	ld.global.f64 	%fd8, [%rd18];
	mul.f64 	%fd9, %fd1, %fd8;
	add.s64 	%rd19, %rd1, %rd13;
	ld.global.f64 	%fd10, [%rd19];
	sub.f64 	%fd11, %fd10, %fd9;
	st.global.f64 	[%rd19], %fd11;
$L__BB0_3:
	ret;

}
	// .globl	_Z3devPA4_dS0_i
.visible .entry _Z3devPA4_dS0_i(
	.param .u64 .ptr .align 1 _Z3devPA4_dS0_i_param_0,
	.param .u64 .ptr .align 1 _Z3devPA4_dS0_i_param_1,
	.param .u32 _Z3devPA4_dS0_i_param_2
)
{
	.reg .pred 	%p<3>;
	.reg .b32 	%r<13>;
	.reg .b64 	%rd<14>;
	.reg .b64 	%fd<7>;

	ld.param.u64 	%rd3, [_Z3devPA4_dS0_i_param_0];
	ld.param.u64 	%rd4, [_Z3devPA4_dS0_i_param_1];
	ld.param.u32 	%r3, [_Z3devPA4_dS0_i_param_2];
	mov.u32 	%r5, %ctaid.x;
	mov.u32 	%r6, %ntid.x;
	mov.u32 	%r7, %tid.x;
	mad.lo.s32 	%r1, %r5, %r6, %r7;
	mov.u32 	%r8, %ctaid.y;
	mov.u32 	%r9, %ntid.y;
	mov.u32 	%r10, %tid.y;
	mad.lo.s32 	%r11, %r8, %r9, %r10;
	max.s32 	%r12, %r1, %r11;
	setp.ge.s32 	%p1, %r12, %r3;
	@%p1 bra 	$L__BB1_3;
	cvta.to.global.u64 	%rd5, %rd3;
	mul.wide.s32 	%rd6, %r1, 32;
	add.s64 	%rd1, %rd5, %rd6;
	mul.wide.s32 	%rd7, %r1, 8;
	add.s64 	%rd2, %rd1, %rd7;
	ld.global.f64 	%fd1, [%rd2];
	setp.eq.f64 	%p2, %fd1, 0d0000000000000000;
	@%p2 bra 	$L__BB1_3;
	cvta.to.global.u64 	%rd8, %rd4;
	add.s64 	%rd10, %rd8, %rd6;
	mul.wide.u32 	%rd11, %r11, 8;
	add.s64 	%rd12, %rd10, %rd11;
	ld.global.f64 	%fd2, [%rd12];
	div.rn.f64 	%fd3, %fd2, %fd1;
	st.global.f64 	[%rd12], %fd3;
	add.s64 	%rd13, %rd1, %rd11;
	ld.global.f64 	%fd4, [%rd13];
	ld.global.f64 	%fd5, [%rd2];
	div.rn.f64 	%fd6, %fd4, %fd5;
	st.global.f64 	[%rd13], %fd6;
$L__BB1_3:
	bar.sync 	0;
	ret;

}
	// .globl	_Z17invert_matrix_oldPA4_dS0_
.visible .entry _Z17invert_matrix_oldPA4_dS0_(
	.param .u64 .ptr .align 1 _Z17invert_matrix_oldPA4_dS0__param_0,
	.param .u64 .ptr .align 1 _Z17invert_matrix_oldPA4_dS0__param_1
)
{
	.reg .pred 	%p<14>;
	.reg .b32 	%r<4>;
	.reg .b64 	%rd<12>;
	.reg .b64 	%fd<204>;

	ld.param.u64 	%rd6, [_Z17invert_matrix_oldPA4_dS0__param_0];
	ld.param.u64 	%rd7, [_Z17invert_matrix_oldPA4_dS0__param_1];
	cvta.to.global.u64 	%rd1, %rd7;
	cvta.to.global.u64 	%rd2, %rd6;
	mov.u32 	%r1, %tid.x;
	mul.wide.u32 	%rd8, %r1, 32;
	add.s64 	%rd3, %rd2, %rd8;
	mul.wide.u32 	%rd9, %r1, 8;
	add.s64 	%rd4, %rd3, %rd9;
	add.s64 	%rd5, %rd1, %rd8;
	setp.ne.s32 	%p1, %r1, 0;
	@%p1 bra 	$L__BB2_5;
	ld.global.f64 	%fd1, [%rd4];
	abs.f64 	%fd5, %fd1;
	setp.geu.f64 	%p2, %fd5, 0d3D719799812DEA11;
	@%p2 bra 	$L__BB2_4;
$L__BB2_2:
	setp.ne.s32 	%p13, %r1, 0;
	@%p13 bra 	$L__BB2_23;
	mov.u64 	%rd10, $str;
	cvta.global.u64 	%rd11, %rd10;
	{ // callseq 0, 0
	.param .b64 param0;
	st.param.b64 	[param0], %rd11;
	.param .b64 param1;
	st.param.b64 	[param1], 0;
	.param .b32 retval0;
	call.uni (retval0), 
	vprintf, 
	(
	param0, 
	param1
	);
	ld.param.b32 	%r2, [retval0];
	} // callseq 0
	bra.uni 	$L__BB2_23;
$L__BB2_4:
	ld.global.f64 	%fd6, [%rd3];
	div.rn.f64 	%fd7, %fd6, %fd1;
	st.global.f64 	[%rd3], %fd7;
	ld.global.f64 	%fd8, [%rd5];
	div.rn.f64 	%fd9, %fd8, %fd1;
	st.global.f64 	[%rd5], %fd9;
	ld.global.f64 	%fd10, [%rd3+8];
	div.rn.f64 	%fd11, %fd10, %fd1;
	st.global.f64 	[%rd3+8], %fd11;
	ld.global.f64 	%fd12, [%rd5+8];
	div.rn.f64 	%fd13, %fd12, %fd1;
	st.global.f64 	[%rd5+8], %fd13;
	ld.global.f64 	%fd14, [%rd3+16];
	div.rn.f64 	%fd15, %fd14, %fd1;
	st.global.f64 	[%rd3+16], %fd15;
	ld.global.f64 	%fd16, [%rd5+16];
	div.rn.f64 	%fd17, %fd16, %fd1;
	st.global.f64 	[%rd5+16], %fd17;
	ld.global.f64 	%fd18, [%rd3+24];
	div.rn.f64 	%fd19, %fd18, %fd1;
	st.global.f64 	[%rd3+24], %fd19;
	ld.global.f64 	%fd20, [%rd5+24];
	div.rn.f64 	%fd21, %fd20, %fd1;
	st.global.f64 	[%rd5+24], %fd21;
$L__BB2_5:
	setp.eq.s32 	%p3, %r1, 0;
	bar.sync 	0;
	@%p3 bra 	$L__BB2_7;
	ld.global.f64 	%fd22, [%rd3];
	ld.global.f64 	%fd23, [%rd2];
	mul.f64 	%fd24, %fd22, %fd23;
	sub.f64 	%fd25, %fd22, %fd24;
	st.global.f64 	[%rd3], %fd25;
	ld.global.f64 	%fd26, [%rd1];
	mul.f64 	%fd27, %fd22, %fd26;
	ld.global.f64 	%fd28, [%rd5];
	sub.f64 	%fd29, %fd28, %fd27;
	st.global.f64 	[%rd5], %fd29;
	ld.global.f64 	%fd30, [%rd2+8];
	mul.f64 	%fd31, %fd22, %fd30;
	ld.global.f64 	%fd32, [%rd3+8];
	sub.f64 	%fd33, %fd32, %fd31;
	st.global.f64 	[%rd3+8], %fd33;
	ld.global.f64 	%fd34, [%rd1+8];
	mul.f64 	%fd35, %fd22, %fd34;
	ld.global.f64 	%fd36, [%rd5+8];
	sub.f64 	%fd37, %fd36, %fd35;
	st.global.f64 	[%rd5+8], %fd37;
	ld.global.f64 	%fd38, [%rd2+16];
	mul.f64 	%fd39, %fd22, %fd38;
	ld.global.f64 	%fd40, [%rd3+16];
	sub.f64 	%fd41, %fd40, %fd39;
	st.global.f64 	[%rd3+16], %fd41;
	ld.global.f64 	%fd42, [%rd1+16];
	mul.f64 	%fd43, %fd22, %fd42;
	ld.global.f64 	%fd44, [%rd5+16];
	sub.f64 	%fd45, %fd44, %fd43;
	st.global.f64 	[%rd5+16], %fd45;
	ld.global.f64 	%fd46, [%rd2+24];
	mul.f64 	%fd47, %fd22, %fd46;
	ld.global.f64 	%fd48, [%rd3+24];
	sub.f64 	%fd49, %fd48, %fd47;
	st.global.f64 	[%rd3+24], %fd49;
	ld.global.f64 	%fd50, [%rd1+24];
	mul.f64 	%fd51, %fd22, %fd50;
	ld.global.f64 	%fd52, [%rd5+24];
	sub.f64 	%fd53, %fd52, %fd51;
	st.global.f64 	[%rd5+24], %fd53;
$L__BB2_7:
	bar.sync 	0;
	setp.ne.s32 	%p4, %r1, 1;
	@%p4 bra 	$L__BB2_10;
	ld.global.f64 	%fd2, [%rd4];
	abs.f64 	%fd54, %fd2;
	setp.lt.f64 	%p5, %fd54, 0d3D719799812DEA11;
	@%p5 bra 	$L__BB2_2;
	ld.global.f64 	%fd55, [%rd3];
	div.rn.f64 	%fd56, %fd55, %fd2;
	st.global.f64 	[%rd3], %fd56;
	ld.global.f64 	%fd57, [%rd5];
	div.rn.f64 	%fd58, %fd57, %fd2;
	st.global.f64 	[%rd5], %fd58;
	ld.global.f64 	%fd59, [%rd3+8];
	div.rn.f64 	%fd60, %fd59, %fd2;
	st.global.f64 	[%rd3+8], %fd60;
	ld.global.f64 	%fd61, [%rd5+8];
	div.rn.f64 	%fd62, %fd61, %fd2;
	st.global.f64 	[%rd5+8], %fd62;
	ld.global.f64 	%fd63, [%rd3+16];
	div.rn.f64 	%fd64, %fd63, %fd2;
	st.global.f64 	[%rd3+16], %fd64;
	ld.global.f64 	%fd65, [%rd5+16];
	div.rn.f64 	%fd66, %fd65, %fd2;
	st.global.f64 	[%rd5+16], %fd66;
	ld.global.f64 	%fd67, [%rd3+24];
	div.rn.f64 	%fd68, %fd67, %fd2;
	st.global.f64 	[%rd3+24], %fd68;
	ld.global.f64 	%fd69, [%rd5+24];
	div.rn.f64 	%fd70, %fd69, %fd2;
	st.global.f64 	[%rd5+24], %fd70;
$L__BB2_10:
	setp.eq.s32 	%p6, %r1, 1;
	bar.sync 	0;
	@%p6 bra 	$L__BB2_12;
	ld.global.f64 	%fd71, [%rd3+8];
	ld.global.f64 	%fd72, [%rd2+32];
	mul.f64 	%fd73, %fd71, %fd72;
	ld.global.f64 	%fd74, [%rd3];
	sub.f64 	%fd75, %fd74, %fd73;
	st.global.f64 	[%rd3], %fd75;
	ld.global.f64 	%fd76, [%rd1+32];
	mul.f64 	%fd77, %fd71, %fd76;
	ld.global.f64 	%fd78, [%rd5];
	sub.f64 	%fd79, %fd78, %fd77;
	st.global.f64 	[%rd5], %fd79;
	ld.global.f64 	%fd80, [%rd2+40];
	mul.f64 	%fd81, %fd71, %fd80;
	ld.global.f64 	%fd82, [%rd3+8];
	sub.f64 	%fd83, %fd82, %fd81;
	st.global.f64 	[%rd3+8], %fd83;
	ld.global.f64 	%fd84, [%rd1+40];
	mul.f64 	%fd85, %fd71, %fd84;
	ld.global.f64 	%fd86, [%rd5+8];
	sub.f64 	%fd87, %fd86, %fd85;
	st.global.f64 	[%rd5+8], %fd87;
	ld.global.f64 	%fd88, [%rd2+48];
	mul.f64 	%fd89, %fd71, %fd88;
	ld.global.f64 	%fd90, [%rd3+16];
	sub.f64 	%fd91, %fd90, %fd89;
	st.global.f64 	[%rd3+16], %fd91;
	ld.global.f64 	%fd92, [%rd1+48];
	mul.f64 	%fd93, %fd71, %fd92;
	ld.global.f64 	%fd94, [%rd5+16];
	sub.f64 	%fd95, %fd94, %fd93;
	st.global.f64 	[%rd5+16], %fd95;
	ld.global.f64 	%fd96, [%rd2+56];
	mul.f64 	%fd97, %fd71, %fd96;
	ld.global.f64 	%fd98, [%rd3+24];
	sub.f64 	%fd99, %fd98, %fd97;
	st.global.f64 	[%rd3+24], %fd99;
	ld.global.f64 	%fd100, [%rd1+56];
	mul.f64 	%fd101, %fd71, %fd100;
	ld.global.f64 	%fd102, [%rd5+24];
	sub.f64 	%fd103, %fd102, %fd101;
	st.global.f64 	[%rd5+24], %fd103;
$L__BB2_12:
	bar.sync 	0;
	setp.ne.s32 	%p7, %r1, 2;
	@%p7 bra 	$L__BB2_15;
	ld.global.f64 	%fd3, [%rd4];
	abs.f64 	%fd104, %fd3;
	setp.lt.f64 	%p8, %fd104, 0d3D719799812DEA11;
	@%p8 bra 	$L__BB2_2;
	ld.global.f64 	%fd105, [%rd3];
	div.rn.f64 	%fd106, %fd105, %fd3;
	st.global.f64 	[%rd3], %fd106;
	ld.global.f64 	%fd107, [%rd5];
	div.rn.f64 	%fd108, %fd107, %fd3;
	st.global.f64 	[%rd5], %fd108;
	ld.global.f64 	%fd109, [%rd3+8];
	div.rn.f64 	%fd110, %fd109, %fd3;
	st.global.f64 	[%rd3+8], %fd110;
	ld.global.f64 	%fd111, [%rd5+8];
	div.rn.f64 	%fd112, %fd111, %fd3;
	st.global.f64 	[%rd5+8], %fd112;
	ld.global.f64 	%fd113, [%rd3+16];
	div.rn.f64 	%fd114, %fd113, %fd3;
	st.global.f64 	[%rd3+16], %fd114;
	ld.global.f64 	%fd115, [%rd5+16];
	div.rn.f64 	%fd116, %fd115, %fd3;
	st.global.f64 	[%rd5+16], %fd116;
	ld.global.f64 	%fd117, [%rd3+24];
	div.rn.f64 	%fd118, %fd117, %fd3;
	st.global.f64 	[%rd3+24], %fd118;
	ld.global.f64 	%fd119, [%rd5+24];
	div.rn.f64 	%fd120, %fd119, %fd3;
	st.global.f64 	[%rd5+24], %fd120;
$L__BB2_15:
	setp.eq.s32 	%p9, %r1, 2;
	bar.sync 	0;
	@%p9 bra 	$L__BB2_17;
	ld.global.f64 	%fd121, [%rd3+16];
	ld.global.f64 	%fd122, [%rd2+64];
	mul.f64 	%fd123, %fd121, %fd122;
	ld.global.f64 	%fd124, [%rd3];
	sub.f64 	%fd125, %fd124, %fd123;
	st.global.f64 	[%rd3], %fd125;
	ld.global.f64 	%fd126, [%rd1+64];
	mul.f64 	%fd127, %fd121, %fd126;
	ld.global.f64 	%fd128, [%rd5];
	sub.f64 	%fd129, %fd128, %fd127;
	st.global.f64 	[%rd5], %fd129;
	ld.global.f64 	%fd130, [%rd2+72];
	mul.f64 	%fd131, %fd121, %fd130;
	ld.global.f64 	%fd132, [%rd3+8];
	sub.f64 	%fd133, %fd132, %fd131;
	st.global.f64 	[%rd3+8], %fd133;
	ld.global.f64 	%fd134, [%rd1+72];
	mul.f64 	%fd135, %fd121, %fd134;
	ld.global.f64 	%fd136, [%rd5+8];
	sub.f64 	%fd137, %fd136, %fd135;
	st.global.f64 	[%rd5+8], %fd137;
	ld.global.f64 	%fd138, [%rd2+80];
	mul.f64 	%fd139, %fd121, %fd138;
	ld.global.f64 	%fd140, [%rd3+16];
	sub.f64 	%fd141, %fd140, %fd139;
	st.global.f64 	[%rd3+16], %fd141;
	ld.global.f64 	%fd142, [%rd1+80];
	mul.f64 	%fd143, %fd121, %fd142;
	ld.global.f64 	%fd144, [%rd5+16];
	sub.f64 	%fd145, %fd144, %fd143;
	st.global.f64 	[%rd5+16], %fd145;
	ld.global.f64 	%fd146, [%rd2+88];
	mul.f64 	%fd147, %fd121, %fd146;
	ld.global.f64 	%fd148, [%rd3+24];
	sub.f64 	%fd149, %fd148, %fd147;
	st.global.f64 	[%rd3+24], %fd149;
	ld.global.f64 	%fd150, [%rd1+88];
	mul.f64 	%fd151, %fd121, %fd150;
	ld.global.f64 	%fd152, [%rd5+24];
	sub.f64 	%fd153, %fd152, %fd151;
	st.global.f64 	[%rd5+24], %fd153;
$L__BB2_17:
	bar.sync 	0;
	setp.ne.s32 	%p10, %r1, 3;
	@%p10 bra 	$L__BB2_20;
	ld.global.f64 	%fd4, [%rd4];
	abs.f64 	%fd154, %fd4;
	setp.lt.f64 	%p11, %fd154, 0d3D719799812DEA11;
	@%p11 bra 	$L__BB2_2;
	ld.global.f64 	%fd155, [%rd3];
	div.rn.f64 	%fd156, %fd155, %fd4;
	st.global.f64 	[%rd3], %fd156;
	ld.global.f64 	%fd157, [%rd5];
	div.rn.f64 	%fd158, %fd157, %fd4;
	st.global.f64 	[%rd5], %fd158;
	ld.global.f64 	%fd159, [%rd3+8];
	div.rn.f64 	%fd160, %fd159, %fd4;
	st.global.f64 	[%rd3+8], %fd160;
	ld.global.f64 	%fd161, [%rd5+8];
	div.rn.f64 	%fd162, %fd161, %fd4;
	st.global.f64 	[%rd5+8], %fd162;
	ld.global.f64 	%fd163, [%rd3+16];
	div.rn.f64 	%fd164, %fd163, %fd4;
	st.global.f64 	[%rd3+16], %fd164;
	ld.global.f64 	%fd165, [%rd5+16];
	div.rn.f64 	%fd166, %fd165, %fd4;
	st.global.f64 	[%rd5+16], %fd166;
	ld.global.f64 	%fd167, [%rd3+24];
	div.rn.f64 	%fd168, %fd167, %fd4;
	st.global.f64 	[%rd3+24], %fd168;
	ld.global.f64 	%fd169, [%rd5+24];
	div.rn.f64 	%fd170, %fd169, %fd4;
	st.global.f64 	[%rd5+24], %fd170;
$L__BB2_20:
	setp.eq.s32 	%p12, %r1, 3;
	bar.sync 	0;
	@%p12 bra 	$L__BB2_22;
	ld.global.f64 	%fd171, [%rd3+24];
	ld.global.f64 	%fd172, [%rd2+96];
	mul.f64 	%fd173, %fd171, %fd172;
	ld.global.f64 	%fd174, [%rd3];
	sub.f64 	%fd175, %fd174, %fd173;
	st.global.f64 	[%rd3], %fd175;
	ld.global.f64 	%fd176, [%rd1+96];
	mul.f64 	%fd177, %fd171, %fd176;
	ld.global.f64 	%fd178, [%rd5];
	sub.f64 	%fd179, %fd178, %fd177;
	st.global.f64 	[%rd5], %fd179;
	ld.global.f64 	%fd180, [%rd2+104];
	mul.f64 	%fd181, %fd171, %fd180;
	ld.global.f64 	%fd182, [%rd3+8];
	sub.f64 	%fd183, %fd182, %fd181;
	st.global.f64 	[%rd3+8], %fd183;
	ld.global.f64 	%fd184, [%rd1+104];
	mul.f64 	%fd185, %fd171, %fd184;
	ld.global.f64 	%fd186, [%rd5+8];
	sub.f64 	%fd187, %fd186, %fd185;
	st.global.f64 	[%rd5+8], %fd187;
	ld.global.f64 	%fd188, [%rd2+112];
	mul.f64 	%fd189, %fd171, %fd188;
	ld.global.f64 	%fd190, [%rd3+16];
	sub.f64 	%fd191, %fd190, %fd189;
	st.global.f64 	[%rd3+16], %fd191;
	ld.global.f64 	%fd192, [%rd1+112];
	mul.f64 	%fd193, %fd171, %fd192;
	ld.global.f64 	%fd194, [%rd5+16];
	sub.f64 	%fd195, %fd194, %fd193;
	st.global.f64 	[%rd5+16], %fd195;
	ld.global.f64 	%fd196, [%rd2+120];
	mul.f64 	%fd197, %fd171, %fd196;
	ld.global.f64 	%fd198, [%rd3+24];
	sub.f64 	%fd199, %fd198, %fd197;
	st.global.f64 	[%rd3+24], %fd199;
	ld.global.f64 	%fd200, [%rd1+120];
	mul.f64 	%fd201, %fd171, %fd200;
	ld.global.f64 	%fd202, [%rd5+24];
	sub.f64 	%fd203, %fd202, %fd201;
	st.global.f64 	[%rd5+24], %fd203;
$L__BB2_22:
	bar.sync 	0;
$L__BB2_23:
	ret;

}


// ===== COMPILED SASS (sm_100) =====

	.target	sm_100

	.elftype	@"ET_EXEC"


//--------------------- .note.nv.tkinfo           --------------------------
	.section	.note.nv.tkinfo,"",@"SHT_NOTE"
	.sectionflags	@"SHF_NOTE_NV_TKINFO"
	.tkinfo
        /*0018*/ 	.word	0x00000002
        /*0030*/ 	.string	""
        /*0030*/ 	.string	"ptxas"
        /*0030*/ 	.string	"Cuda compilation tools, release 13.0, V13.0.88"
        /*0030*/ 	.string	"Build cuda_13.0.r13.0/compiler.36424714_0"
        /*0030*/ 	.string	"-arch sm_100 -m 64 "



//--------------------- .note.nv.cuinfo           --------------------------
	.section	.note.nv.cuinfo,"",@"SHT_NOTE"
	.sectionflags	@"SHF_NOTE_NV_CUINFO"
        /*0018*/ 	.short	0x0002
        /*001a*/ 	.short	0x0064
        /*001c*/ 	.short	0x0082
	.zero		2


//--------------------- .nv.info                  --------------------------
	.section	.nv.info,"",@"SHT_CUDA_INFO"
	.align	4


	//----- nvinfo : EIATTR_REGCOUNT
	.align		4
        /*0000*/ 	.byte	0x04, 0x2f
        /*0002*/ 	.short	(.L_4 - .L_3)
	.align		4
.L_3:
        /*0004*/ 	.word	index@(_Z12gauss_jordanPA4_dS0_ii)
        /*0008*/ 	.word	0x0000001d


	//----- nvinfo : EIATTR_FRAME_SIZE
	.align		4
.L_4:
        /*000c*/ 	.byte	0x04, 0x11
        /*000e*/ 	.short	(.L_6 - .L_5)
	.align		4
.L_5:
        /*0010*/ 	.word	index@($__internal_2_$__cuda_sm20_div_rn_f64_full)
        /*0014*/ 	.word	0x00000000


	//----- nvinfo : EIATTR_FRAME_SIZE
	.align		4
.L_6:
        /*0018*/ 	.byte	0x04, 0x11
        /*001a*/ 	.short	(.L_8 - .L_7)
	.align		4
.L_7:
        /*001c*/ 	.word	index@(_Z12gauss_jordanPA4_dS0_ii)
        /*0020*/ 	.word	0x00000000


	//----- nvinfo : EIATTR_REGCOUNT
	.align		4
.L_8:
        /*0024*/ 	.byte	0x04, 0x2f
        /*0026*/ 	.short	(.L_10 - .L_9)
	.align		4
.L_9:
        /*0028*/ 	.word	index@(_Z3devPA4_dS0_i)
        /*002c*/ 	.word	0x0000001f


	//----- nvinfo : EIATTR_FRAME_SIZE
	.align		4
.L_10:
        /*0030*/ 	.byte	0x04, 0x11
        /*0032*/ 	.short	(.L_12 - .L_11)
	.align		4
.L_11:
        /*0034*/ 	.word	index@($__internal_1_$__cuda_sm20_div_rn_f64_full)
        /*0038*/ 	.word	0x00000000


	//----- nvinfo : EIATTR_FRAME_SIZE
	.align		4
.L_12:
        /*003c*/ 	.byte	0x04, 0x11
        /*003e*/ 	.short	(.L_14 - .L_13)
	.align		4
.L_13:
        /*0040*/ 	.word	index@(_Z3devPA4_dS0_i)
        /*0044*/ 	.word	0x00000000


	//----- nvinfo : EIATTR_REGCOUNT
	.align		4
.L_14:
        /*0048*/ 	.byte	0x04, 0x2f
        /*004a*/ 	.short	(.L_16 - .L_15)
	.align		4
.L_15:
        /*004c*/ 	.word	index@(_Z17invert_matrix_oldPA4_dS0_)
        /*0050*/ 	.word	0x0000001e


	//----- nvinfo : EIATTR_FRAME_SIZE
	.align		4
.L_16:
        /*0054*/ 	.byte	0x04, 0x11
        /*0056*/ 	.short	(.L_18 - .L_17)
	.align		4
.L_17:
        /*0058*/ 	.word	index@($__internal_0_$__cuda_sm20_div_rn_f64_full)
        /*005c*/ 	.word	0x00000000


	//----- nvinfo : EIATTR_FRAME_SIZE
	.align		4
.L_18:
        /*0060*/ 	.byte	0x04, 0x11
        /*0062*/ 	.short	(.L_20 - .L_19)
	.align		4
.L_19:
        /*0064*/ 	.word	index@(_Z17invert_matrix_oldPA4_dS0_)
        /*0068*/ 	.word	0x00000000


	//----- nvinfo : EIATTR_MIN_STACK_SIZE
	.align		4
.L_20:
        /*006c*/ 	.byte	0x04, 0x12
        /*006e*/ 	.short	(.L_22 - .L_21)
	.align		4
.L_21:
        /*0070*/ 	.word	index@(_Z17invert_matrix_oldPA4_dS0_)
        /*0074*/ 	.word	0x00000000


	//----- nvinfo : EIATTR_MIN_STACK_SIZE
	.align		4
.L_22:
        /*0078*/ 	.byte	0x04, 0x12
        /*007a*/ 	.short	(.L_24 - .L_23)
	.align		4
.L_23:
        /*007c*/ 	.word	index@(_Z3devPA4_dS0_i)
        /*0080*/ 	.word	0x00000000


	//----- nvinfo : EIATTR_MIN_STACK_SIZE
	.align		4
.L_24:
        /*0084*/ 	.byte	0x04, 0x12
        /*0086*/ 	.short	(.L_26 - .L_25)
	.align		4
.L_25:
        /*0088*/ 	.word	index@(_Z12gauss_jordanPA4_dS0_ii)
        /*008c*/ 	.word	0x00000000
.L_26:


//--------------------- .nv.compat                --------------------------
	.section	.nv.compat,"",@"SHT_CUDA_COMPAT_INFO"
	.align	4
        /*0000*/ 	.byte	0x02, 0x09, 0x00, 0x00, 0x02, 0x02, 0x01, 0x00, 0x02, 0x05, 0x05, 0x00, 0x03, 0x07, 0x01, 0x01
        /*0010*/ 	.byte	0x02, 0x03, 0x00, 0x00, 0x02, 0x06, 0x01, 0x00, 0x04, 0x0b, 0x08, 0x00, 0x01, 0x00, 0x00, 0x00
        /*0020*/ 	.byte	0x00, 0x00, 0x00, 0x00


//--------------------- .nv.info._Z17invert_matrix_oldPA4_dS0_ --------------------------
	.section	.nv.info._Z17invert_matrix_oldPA4_dS0_,"",@"SHT_CUDA_INFO"
	.sectionflags	@""
	.align	4


	//----- nvinfo : EIATTR_CUDA_API_VERSION
	.align		4
        /*0000*/ 	.byte	0x04, 0x37
        /*0002*/ 	.short	(.L_28 - .L_27)
.L_27:
        /*0004*/ 	.word	0x00000082


	//----- nvinfo : EIATTR_KPARAM_INFO
	.align		4
.L_28:
        /*0008*/ 	.byte	0x04, 0x17
        /*000a*/ 	.short	(.L_30 - .L_29)
.L_29:
        /*000c*/ 	.word	0x00000000
        /*0010*/ 	.short	0x0001
        /*0012*/ 	.short	0x0008
        /*0014*/ 	.byte	0x00, 0xf5, 0x21, 0x00


	//----- nvinfo : EIATTR_KPARAM_INFO
	.align		4
.L_30:
        /*0018*/ 	.byte	0x04, 0x17
        /*001a*/ 	.short	(.L_32 - .L_31)
.L_31:
        /*001c*/ 	.word	0x00000000
        /*0020*/ 	.short	0x0000
        /*0022*/ 	.short	0x0000
        /*0024*/ 	.byte	0x00, 0xf5, 0x21, 0x00


	//----- nvinfo : EIATTR_SPARSE_MMA_MASK
	.align		4
.L_32:
        /*0028*/ 	.byte	0x03, 0x50
        /*002a*/ 	.short	0x0000


	//----- nvinfo : EIATTR_MAXREG_COUNT
	.align		4
        /*002c*/ 	.byte	0x03, 0x1b
        /*002e*/ 	.short	0x00ff


	//----- nvinfo : EIATTR_NUM_BARRIERS
	.align		4
        /*0030*/ 	.byte	0x02, 0x4c
        /*0032*/ 	.byte	0x01
	.zero		1


	//----- nvinfo : EIATTR_EXTERNS
	.align		4
        /*0034*/ 	.byte	0x04, 0x0f
        /*0036*/ 	.short	(.L_34 - .L_33)


	//   ....[0]....
	.align		4
.L_33:
        /*0038*/ 	.word	index@(vprintf)


	//----- nvinfo : EIATTR_MERCURY_ISA_VERSION
	.align		4
.L_34:
        /*003c*/ 	.byte	0x03, 0x5f
        /*003e*/ 	.short	0x0101


	//----- nvinfo : EIATTR_VRC_CTA_INIT_COUNT
	.align		4
        /*0040*/ 	.byte	0x02, 0x4a
	.zero		1
	.zero		1


	//----- nvinfo : EIATTR_SYSCALL_OFFSETS
	.align		4
        /*0044*/ 	.byte	0x04, 0x46
        /*0046*/ 	.short	(.L_36 - .L_35)


	//   ....[0]....
.L_35:
        /*0048*/ 	.word	0x00003d50


	//----- nvinfo : EIATTR_EXIT_INSTR_OFFSETS
	.align		4
.L_36:
        /*004c*/ 	.byte	0x04, 0x1c
        /*004e*/ 	.short	(.L_38 - .L_37)


	//   ....[0]....
.L_37:
        /*0050*/ 	.word	0x00003cb0


	//   ....[1]....
        /*0054*/ 	.word	0x00003cd0


	//   ....[2]....
        /*0058*/ 	.word	0x00003d60


	//----- nvinfo : EIATTR_CRS_STACK_SIZE
	.align		4
.L_38:
        /*005c*/ 	.byte	0x04, 0x1e
        /*005e*/ 	.short	(.L_40 - .L_39)
.L_39:
        /*0060*/ 	.word	0x00000000


	//----- nvinfo : EIATTR_CBANK_PARAM_SIZE
	.align		4
.L_40:
        /*0064*/ 	.byte	0x03, 0x19
        /*0066*/ 	.short	0x0010


	//----- nvinfo : EIATTR_PARAM_CBANK
	.align		4
        /*0068*/ 	.byte	0x04, 0x0a
        /*006a*/ 	.short	(.L_42 - .L_41)
	.align		4
.L_41:
        /*006c*/ 	.word	index@(.nv.constant0._Z17invert_matrix_oldPA4_dS0_)
        /*0070*/ 	.short	0x0380
        /*0072*/ 	.short	0x0010


	//----- nvinfo : EIATTR_SW_WAR
	.align		4
.L_42:
        /*0074*/ 	.byte	0x04, 0x36
        /*0076*/ 	.short	(.L_44 - .L_43)
.L_43:
        /*0078*/ 	.word	0x00000008
.L_44:


//--------------------- .nv.info._Z3devPA4_dS0_i  --------------------------
	.section	.nv.info._Z3devPA4_dS0_i,"",@"SHT_CUDA_INFO"
	.sectionflags	@""
	.align	4


	//----- nvinfo : EIATTR_CUDA_API_VERSION
	.align		4
        /*0000*/ 	.byte	0x04, 0x37
        /*0002*/ 	.short	(.L_46 - .L_45)
.L_45:
        /*0004*/ 	.word	0x00000082


	//----- nvinfo : EIATTR_KPARAM_INFO
	.align		4
.L_46:
        /*0008*/ 	.byte	0x04, 0x17
        /*000a*/ 	.short	(.L_48 - .L_47)
.L_47:
        /*000c*/ 	.word	0x00000000
        /*0010*/ 	.short	0x0002
        /*0012*/ 	.short	0x0010
        /*0014*/ 	.byte	0x00, 0xf0, 0x11, 0x00


	//----- nvinfo : EIATTR_KPARAM_INFO
	.align		4
.L_48:
        /*0018*/ 	.byte	0x04, 0x17
        /*001a*/ 	.short	(.L_50 - .L_49)
.L_49:
        /*001c*/ 	.word	0x00000000
        /*0020*/ 	.short	0x0001
        /*0022*/ 	.short	0x0008
        /*0024*/ 	.byte	0x00, 0xf5, 0x21, 0x00


	//----- nvinfo : EIATTR_KPARAM_INFO
	.align		4
.L_50:
        /*0028*/ 	.byte	0x04, 0x17
        /*002a*/ 	.short	(.L_52 - .L_51)
.L_51:
        /*002c*/ 	.word	0x00000000
        /*0030*/ 	.short	0x0000
        /*0032*/ 	.short	0x0000
        /*0034*/ 	.byte	0x00, 0xf5, 0x21, 0x00


	//----- nvinfo : EIATTR_SPARSE_MMA_MASK
	.align		4
.L_52:
        /*0038*/ 	.byte	0x03, 0x50
        /*003a*/ 	.short	0x0000


	//----- nvinfo : EIATTR_MAXREG_COUNT
	.align		4
        /*003c*/ 	.byte	0x03, 0x1b
        /*003e*/ 	.short	0x00ff


	//----- nvinfo : EIATTR_NUM_BARRIERS
	.align		4
        /*0040*/ 	.byte	0x02, 0x4c
        /*0042*/ 	.byte	0x01
	.zero		1


	//----- nvinfo : EIATTR_MERCURY_ISA_VERSION
	.align		4
        /*0044*/ 	.byte	0x03, 0x5f
        /*0046*/ 	.short	0x0101


	//----- nvinfo : EIATTR_VRC_CTA_INIT_COUNT
	.align		4
        /*0048*/ 	.byte	0x02, 0x4a
	.zero		1
	.zero		1


	//----- nvinfo : EIATTR_EXIT_INSTR_OFFSETS
	.align		4
        /*004c*/ 	.byte	0x04, 0x1c
        /*004e*/ 	.short	(.L_54 - .L_53)


	//   ....[0]....
.L_53:
        /*0050*/ 	.word	0x00000580


	//----- nvinfo : EIATTR_CRS_STACK_SIZE
	.align		4
.L_54:
        /*0054*/ 	.byte	0x04, 0x1e
        /*0056*/ 	.short	(.L_56 - .L_55)
.L_55:
        /*0058*/ 	.word	0x00000000


	//----- nvinfo : EIATTR_CBANK_PARAM_SIZE
	.align		4
.L_56:
        /*005c*/ 	.byte	0x03, 0x19
        /*005e*/ 	.short	0x0014


	//----- nvinfo : EIATTR_PARAM_CBANK
	.align		4
        /*0060*/ 	.byte	0x04, 0x0a
        /*0062*/ 	.short	(.L_58 - .L_57)
	.align		4
.L_57:
        /*0064*/ 	.word	index@(.nv.constant0._Z3devPA4_dS0_i)
        /*0068*/ 	.short	0x0380
        /*006a*/ 	.short	0x0014


	//----- nvinfo : EIATTR_SW_WAR
	.align		4
.L_58:
        /*006c*/ 	.byte	0x04, 0x36
        /*006e*/ 	.short	(.L_60 - .L_59)
.L_59:
        /*0070*/ 	.word	0x00000008
.L_60:


//--------------------- .nv.info._Z12gauss_jordanPA4_dS0_ii --------------------------
	.section	.nv.info._Z12gauss_jordanPA4_dS0_ii,"",@"SHT_CUDA_INFO"
	.sectionflags	@""
	.align	4


	//----- nvinfo : EIATTR_CUDA_API_VERSION
	.align		4
        /*0000*/ 	.byte	0x04, 0x37
        /*0002*/ 	.short	(.L_62 - .L_61)
.L_61:
        /*0004*/ 	.word	0x00000082


	//----- nvinfo : EIATTR_KPARAM_INFO
	.align		4
.L_62:
        /*0008*/ 	.byte	0x04, 0x17
        /*000a*/ 	.short	(.L_64 - .L_63)
.L_63:
        /*000c*/ 	.word	0x00000000
        /*0010*/ 	.short	0x0003
        /*0012*/ 	.short	0x0014
        /*0014*/ 	.byte	0x00, 0xf0, 0x11, 0x00


	//----- nvinfo : EIATTR_KPARAM_INFO
	.align		4
.L_64:
        /*0018*/ 	.byte	0x04, 0x17
        /*001a*/ 	.short	(.L_66 - .L_65)
.L_65:
        /*001c*/ 	.word	0x00000000
        /*0020*/ 	.short	0x0002
        /*0022*/ 	.short	0x0010
        /*0024*/ 	.byte	0x00, 0xf0, 0x11, 0x00


	//----- nvinfo : EIATTR_KPARAM_INFO
	.align		4
.L_66:
        /*0028*/ 	.byte	0x04, 0x17
        /*002a*/ 	.short	(.L_68 - .L_67)
.L_67:
        /*002c*/ 	.word	0x00000000
        /*0030*/ 	.short	0x0001
        /*0032*/ 	.short	0x0008
        /*0034*/ 	.byte	0x00, 0xf5, 0x21, 0x00


	//----- nvinfo : EIATTR_KPARAM_INFO
	.align		4
.L_68:
        /*0038*/ 	.byte	0x04, 0x17
        /*003a*/ 	.short	(.L_70 - .L_69)
.L_69:
        /*003c*/ 	.word	0x00000000
        /*0040*/ 	.short	0x0000
        /*0042*/ 	.short	0x0000
        /*0044*/ 	.byte	0x00, 0xf5, 0x21, 0x00


	//----- nvinfo : EIATTR_SPARSE_MMA_MASK
	.align		4
.L_70:
        /*0048*/ 	.byte	0x03, 0x50
        /*004a*/ 	.short	0x0000


	//----- nvinfo : EIATTR_MAXREG_COUNT
	.align		4
        /*004c*/ 	.byte	0x03, 0x1b
        /*004e*/ 	.short	0x00ff


	//----- nvinfo : EIATTR_MERCURY_ISA_VERSION
	.align		4
        /*0050*/ 	.byte	0x03, 0x5f
        /*0052*/ 	.short	0x0101


	//----- nvinfo : EIATTR_VRC_CTA_INIT_COUNT
	.align		4
        /*0054*/ 	.byte	0x02, 0x4a
	.zero		1
	.zero		1


	//----- nvinfo : EIATTR_EXIT_INSTR_OFFSETS
	.align		4
        /*0058*/ 	.byte	0x04, 0x1c
        /*005a*/ 	.short	(.L_72 - .L_71)


	//   ....[0]....
.L_71:
        /*005c*/ 	.word	0x000000d0


	//   ....[1]....
        /*0060*/ 	.word	0x00000350


	//   ....[2]....
        /*0064*/ 	.word	0x000003c0


	//----- nvinfo : EIATTR_CRS_STACK_SIZE
	.align		4
.L_72:
        /*0068*/ 	.byte	0x04, 0x1e
        /*006a*/ 	.short	(.L_74 - .L_73)
.L_73:
        /*006c*/ 	.word	0x00000000


	//----- nvinfo : EIATTR_CBANK_PARAM_SIZE
	.align		4
.L_74:
        /*0070*/ 	.byte	0x03, 0x19
        /*0072*/ 	.short	0x0018


	//----- nvinfo : EIATTR_PARAM_CBANK
	.align		4
        /*0074*/ 	.byte	0x04, 0x0a
        /*0076*/ 	.short	(.L_76 - .L_75)
	.align		4
.L_75:
        /*0078*/ 	.word	index@(.nv.constant0._Z12gauss_jordanPA4_dS0_ii)
        /*007c*/ 	.short	0x0380
        /*007e*/ 	.short	0x0018


	//----- nvinfo : EIATTR_SW_WAR
	.align		4
.L_76:
        /*0080*/ 	.byte	0x04, 0x36
        /*0082*/ 	.short	(.L_78 - .L_77)
.L_77:
        /*0084*/ 	.word	0x00000008
.L_78:


//--------------------- .nv.callgraph             --------------------------
	.section	.nv.callgraph,"",@"SHT_CUDA_CALLGRAPH"
	.align	4
	.sectionentsize	8
	.align		4
        /*0000*/ 	.word	0x00000000
	.align		4
        /*0004*/ 	.word	0xffffffff
	.align		4
        /*0008*/ 	.word	index@(_Z17invert_matrix_oldPA4_dS0_)
	.align		4
        /*000c*/ 	.word	index@(vprintf)
	.align		4
        /*0010*/ 	.word	0x00000000
	.align		4
        /*0014*/ 	.word	0xfffffffe
	.align		4
        /*0018*/ 	.word	0x00000000
	.align		4
        /*001c*/ 	.word	0xfffffffd
	.align		4
        /*0020*/ 	.word	0x00000000
	.align		4
        /*0024*/ 	.word	0xfffffffc


//--------------------- .nv.constant4             --------------------------
	.section	.nv.constant4,"a",@progbits
	.align	8
	.align		8
.nv.constant4:
        /*0000*/ 	.dword	vprintf
	.align		8
        /*0008*/ 	.dword	A
	.align		8
        /*0010*/ 	.dword	Inv
	.align		8
        /*0018*/ 	.dword	$str


//--------------------- .text._Z17invert_matrix_oldPA4_dS0_ --------------------------
	.section	.text._Z17invert_matrix_oldPA4_dS0_,"ax",@progbits
	.align	128
        .global         _Z17invert_matrix_oldPA4_dS0_
        .type           _Z17invert_matrix_oldPA4_dS0_,@function
        .size           _Z17invert_matrix_oldPA4_dS0_,(.L_x_104 - _Z17invert_matrix_oldPA4_dS0_)
        .other          _Z17invert_matrix_oldPA4_dS0_,@"STO_CUDA_ENTRY STV_DEFAULT"
_Z17invert_matrix_oldPA4_dS0_:
.text._Z17invert_matrix_oldPA4_dS0_:
[----:B------:R-:W0:Y:S01]  /*0000*/  LDC R1, c[0x0][0x37c] ;  /* 0x0000df00ff017b82 */ /* 0x000e220000000800 */
[----:B------:R-:W1:Y:S07]  /*0010*/  S2R R11, SR_TID.X ;  /* 0x00000000000b7919 */ /* 0x000e6e0000002100 */
[----:B------:R-:W2:Y:S01]  /*0020*/  LDC.64 R4, c[0x0][0x380] ;  /* 0x0000e000ff047b82 */ /* 0x000ea20000000a00 */
[----:B------:R-:W3:Y:S07]  /*0030*/  LDCU.64 UR36, c[0x0][0x358] ;  /* 0x00006b00ff2477ac */ /* 0x000eee0008000a00 */
[----:B------:R-:W4:Y:S01]  /*0040*/  LDC.64 R6, c[0x0][0x388] ;  /* 0x0000e200ff067b82 */ /* 0x000f220000000a00 */
[C---:B-1----:R-:W-:Y:S01]  /*0050*/  ISETP.NE.AND P0, PT, R11.reuse, RZ, PT ;  /* 0x000000ff0b00720c */ /* 0x042fe20003f05270 */
[----:B--2---:R-:W-:-:S04]  /*0060*/  IMAD.WIDE.U32 R4, R11, 0x20, R4 ;  /* 0x000000200b047825 */ /* 0x004fc800078e0004 */
[----:B----4-:R-:W-:-:S04]  /*0070*/  IMAD.WIDE.U32 R6, R11, 0x20, R6 ;  /* 0x000000200b067825 */ /* 0x010fc800078e0006 */
[----:B------:R-:W-:-:S04]  /*0080*/  IMAD.WIDE.U32 R8, R11, 0x8, R4 ;  /* 0x000000080b087825 */ /* 0x000fc800078e0004 */
[----:B0--3--:R-:W-:Y:S05]  /*0090*/  @P0 BRA `(.L_x_0) ;  /* 0x0000000c00140947 */ /* 0x009fea0003800000 */
[----:B------:R-:W2:Y:S01]  /*00a0*/  LDG.E.64 R12, desc[UR36][R8.64] ;  /* 0x00000024080c7981 */ /* 0x000ea2000c1e1b00 */
[----:B------:R-:W-:Y:S01]  /*00b0*/  UMOV UR4, 0x812dea11 ;  /* 0x812dea1100047882 */ /* 0x000fe20000000000 */
[----:B------:R-:W-:Y:S02]  /*00c0*/  UMOV UR5, 0x3d719799 ;  /* 0x3d71979900057882 */ /* 0x000fe40000000000 */
[----:B--2---:R-:W-:-:S14]  /*00d0*/  DSETP.GEU.AND P0, PT, |R12|, UR4, PT ;  /* 0x000000040c007e2a */ /* 0x004fdc000bf0e200 */
[----:B------:R-:W-:Y:S05]  /*00e0*/  @!P0 BRA `(.L_x_1) ;  /* 0x0000003800f48947 */ /* 0x000fea0003800000 */
[----:B------:R-:W2:Y:S01]  /*00f0*/  LDG.E.64 R16, desc[UR36][R4.64] ;  /* 0x0000002404107981 */ /* 0x000ea2000c1e1b00 */
[----:B------:R-:W0:Y:S01]  /*0100*/  MUFU.RCP64H R3, R13 ;  /* 0x0000000d00037308 */ /* 0x000e220000001800 */
[----:B------:R-:W-:Y:S01]  /*0110*/  IMAD.MOV.U32 R2, RZ, RZ, 0x1 ;  /* 0x00000001ff027424 */ /* 0x000fe200078e00ff */
[----:B------:R-:W-:Y:S05]  /*0120*/  BSSY.RECONVERGENT B1, `(.L_x_2) ;  /* 0x0000013000017945 */ /* 0x000fea0003800200 */
[----:B0-----:R-:W-:-:S08]  /*0130*/  DFMA R14, -R12, R2, 1 ;  /* 0x3ff000000c0e742b */ /* 0x001fd00000000102 */
[----:B------:R-:W-:-:S08]  /*0140*/  DFMA R14, R14, R14, R14 ;  /* 0x0000000e0e0e722b */ /* 0x000fd0000000000e */
[----:B------:R-:W-:-:S08]  /*0150*/  DFMA R14, R2, R14, R2 ;  /* 0x0000000e020e722b */ /* 0x000fd00000000002 */
[----:B------:R-:W-:-:S08]  /*0160*/  DFMA R2, -R12, R14, 1 ;  /* 0x3ff000000c02742b */ /* 0x000fd0000000010e */
[----:B------:R-:W-:-:S08]  /*0170*/  DFMA R2, R14, R2, R14 ;  /* 0x000000020e02722b */ /* 0x000fd0000000000e */
[----:B--2---:R-:W-:Y:S01]  /*0180*/  DMUL R14, R16, R2 ;  /* 0x00000002100e7228 */ /* 0x004fe20000000000 */
[----:B------:R-:W-:-:S07]  /*0190*/  FSETP.GEU.AND P1, PT, |R17|, 6.5827683646048100446e-37, PT ;  /* 0x036000001100780b */ /* 0x000fce0003f2e200 */
[----:B------:R-:W-:-:S08]  /*01a0*/  DFMA R18, -R12, R14, R16 ;  /* 0x0000000e0c12722b */ /* 0x000fd00000000110 */
[----:B------:R-:W-:-:S10]  /*01b0*/  DFMA R2, R2, R18, R14 ;  /* 0x000000120202722b */ /* 0x000fd4000000000e */
[----:B------:R-:W-:-:S05]  /*01c0*/  FFMA R0, RZ, R13, R3 ;  /* 0x0000000dff007223 */ /* 0x000fca0000000003 */
[----:B------:R-:W-:-:S13]  /*01d0*/  FSETP.GT.AND P0, PT, |R0|, 1.469367938527859385e-39, PT ;  /* 0x001000000000780b */ /* 0x000fda0003f04200 */
[----:B------:R-:W-:Y:S05]  /*01e0*/  @P0 BRA P1, `(.L_x_3) ;  /* 0x0000000000180947 */ /* 0x000fea0000800000 */
[----:B------:R-:W-:Y:S01]  /*01f0*/  IMAD.MOV.U32 R14, RZ, RZ, R12 ;  /* 0x000000ffff0e7224 */ /* 0x000fe200078e000c */
[----:B------:R-:W-:Y:S01]  /*0200*/  MOV R0, 0x230 ;  /* 0x0000023000007802 */ /* 0x000fe20000000f00 */
[----:B------:R-:W-:-:S07]  /*0210*/  IMAD.MOV.U32 R15, RZ, RZ, R13 ;  /* 0x000000ffff0f7224 */ /* 0x000fce00078e000d */
[----:B------:R-:W-:Y:S05]  /*0220*/  CALL.REL.NOINC `($__internal_0_$__cuda_sm20_div_rn_f64_full) ;  /* 0x0000003800d07944 */ /* 0x000fea0003c00000 */
[----:B------:R-:W-:Y:S01]  /*0230*/  IMAD.MOV.U32 R2, RZ, RZ, R20 ;  /* 0x000000ffff027224 */ /* 0x000fe200078e0014 */
[----:B------:R-:W-:-:S07]  /*0240*/  MOV R3, R21 ;  /* 0x0000001500037202 */ /* 0x000fce0000000f00 */
.L_x_3:
[----:B------:R-:W-:Y:S05]  /*0250*/  BSYNC.RECONVERGENT B1 ;  /* 0x0000000000017941 */ /* 0x000fea0003800200 */
.L_x_2:
[----:B------:R0:W-:Y:S04]  /*0260*/  STG.E.64 desc[UR36][R4.64], R2 ;  /* 0x0000000204007986 */ /* 0x0001e8000c101b24 */
[----:B------:R-:W2:Y:S01]  /*0270*/  LDG.E.64 R16, desc[UR36][R6.64] ;  /* 0x0000002406107981 */ /* 0x000ea2000c1e1b00 */
[----:B------:R-:W1:Y:S01]  /*0280*/  MUFU.RCP64H R15, R13 ;  /* 0x0000000d000f7308 */ /* 0x000e620000001800 */
[----:B------:R-:W-:Y:S01]  /*0290*/  IMAD.MOV.U32 R14, RZ, RZ, 0x1 ;  /* 0x00000001ff0e7424 */ /* 0x000fe200078e00ff */
[----:B------:R-:W-:Y:S05]  /*02a0*/  BSSY.RECONVERGENT B1, `(.L_x_4) ;  /* 0x0000013000017945 */ /* 0x000fea0003800200 */
[----:B-1----:R-:W-:-:S08]  /*02b0*/  DFMA R18, -R12, R14, 1 ;  /* 0x3ff000000c12742b */ /* 0x002fd0000000010e */
[----:B------:R-:W-:-:S08]  /*02c0*/  DFMA R18, R18, R18, R18 ;  /* 0x000000121212722b */ /* 0x000fd00000000012 */
[----:B------:R-:W-:-:S08]  /*02d0*/  DFMA R18, R14, R18, R14 ;  /* 0x000000120e12722b */ /* 0x000fd0000000000e */
[----:B------:R-:W-:-:S08]  /*02e0*/  DFMA R14, -R12, R18, 1 ;  /* 0x3ff000000c0e742b */ /* 0x000fd00000000112 */
[----:B------:R-:W-:-:S08]  /*02f0*/  DFMA R20, R18, R14, R18 ;  /* 0x0000000e1214722b */ /* 0x000fd00000000012 */
[----:B--2---:R-:W-:Y:S01]  /*0300*/  DMUL R14, R20, R16 ;  /* 0x00000010140e7228 */ /* 0x004fe20000000000 */
[----:B------:R-:W-:-:S07]  /*0310*/  FSETP.GEU.AND P1, PT, |R17|, 6.5827683646048100446e-37, PT ;  /* 0x036000001100780b */ /* 0x000fce0003f2e200 */
[----:B------:R-:W-:-:S08]  /*0320*/  DFMA R18, -R12, R14, R16 ;  /* 0x0000000e0c12722b */ /* 0x000fd00000000110 */
[----:B0-----:R-:W-:-:S10]  /*0330*/  DFMA R2, R20, R18, R14 ;  /* 0x000000121402722b */ /* 0x001fd4000000000e */
        /* <DEDUP_REMOVED lines=9> */
.L_x_5:
[----:B------:R-:W-:Y:S05]  /*03d0*/  BSYNC.RECONVERGENT B1 ;  /* 0x0000000000017941 */ /* 0x000fea0003800200 */
.L_x_4:
        /* <DEDUP_REMOVED lines=23> */
.L_x_7:
[----:B------:R-:W-:Y:S05]  /*0550*/  BSYNC.RECONVERGENT B1 ;  /* 0x0000000000017941 */ /* 0x000fea0003800200 */
.L_x_6:
        /* <DEDUP_REMOVED lines=23> */
.L_x_9:
[----:B------:R-:W-:Y:S05]  /*06d0*/  BSYNC.RECONVERGENT B1 ;  /* 0x0000000000017941 */ /* 0x000fea0003800200 */
.L_x_8:
        /* <DEDUP_REMOVED lines=23> */
.L_x_11:
[----:B------:R-:W-:Y:S05]  /*0850*/  BSYNC.RECONVERGENT B1 ;  /* 0x0000000000017941 */ /* 0x000fea0003800200 */
.L_x_10:
        /* <DEDUP_REMOVED lines=23> */
.L_x_13:
[----:B------:R-:W-:Y:S05]  /*09d0*/  BSYNC.RECONVERGENT B1 ;  /* 0x0000000000017941 */ /* 0x000fea0003800200 */
.L_x_12:
        /* <DEDUP_REMOVED lines=23> */
.L_x_15:
[----:B------:R-:W-:Y:S05]  /*0b50*/  BSYNC.RECONVERGENT B1 ;  /* 0x0000000000017941 */ /* 0x000fea0003800200 */
.L_x_14:
        /* <DEDUP_REMOVED lines=23> */
.L_x_17:
[----:B------:R-:W-:Y:S05]  /*0cd0*/  BSYNC.RECONVERGENT B1 ;  /* 0x0000000000017941 */ /* 0x000fea0003800200 */
.L_x_16:
[----:B------:R0:W-:Y:S02]  /*0ce0*/  STG.E.64 desc[UR36][R6.64+0x18], R2 ;  /* 0x0000180206007986 */ /* 0x0001e4000c101b24 */
.L_x_0:
[----:B------:R-:W-:Y:S01]  /*0cf0*/  ISETP.NE.AND P0, PT, R11, RZ, PT ;  /* 0x000000ff0b00720c */ /* 0x000fe20003f05270 */
[----:B------:R-:W-:Y:S05]  /*0d00*/  WARPSYNC.ALL ;  /* 0x0000000000007948 */ /* 0x000fea0003800000 */
[----:B------:R-:W-:Y:S06]  /*0d10*/  BAR.SYNC.DEFER_BLOCKING 0x0 ;  /* 0x0000000000007b1d */ /* 0x000fec0000010000 */
[----:B------:R-:W-:Y:S04]  /*0d20*/  BSSY.RECONVERGENT B0, `(.L_x_18) ;  /* 0x0000024000007945 */ /* 0x000fe80003800200 */
[----:B------:R-:W-:Y:S05]  /*0d30*/  @!P0 BRA `(.L_x_19) ;  /* 0x0000000000888947 */ /* 0x000fea0003800000 */
[----:B------:R-:W1:Y:S01]  /*0d40*/  LDC.64 R14, c[0x0][0x380] ;  /* 0x0000e000ff0e7b82 */ /* 0x000e620000000a00 */
[----:B0-----:R-:W2:Y:S04]  /*0d50*/  LDG.E.64 R2, desc[UR36][R4.64] ;  /* 0x0000002404027981 */ /* 0x001ea8000c1e1b00 */
[----:B-1----:R-:W2:Y:S03]  /*0d60*/  LDG.E.64 R16, desc[UR36][R14.64] ;  /* 0x000000240e107981 */ /* 0x002ea6000c1e1b00 */
[----:B------:R-:W0:Y:S01]  /*0d70*/  LDC.64 R12, c[0x0][0x388] ;  /* 0x0000e200ff0c7b82 */ /* 0x000e220000000a00 */
[----:B--2---:R-:W-:-:S07]  /*0d80*/  DFMA R16, -R2, R16, R2 ;  /* 0x000000100210722b */ /* 0x004fce0000000102 */
[----:B------:R1:W-:Y:S04]  /*0d90*/  STG.E.64 desc[UR36][R4.64], R16 ;  /* 0x0000001004007986 */ /* 0x0003e8000c101b24 */
[----:B------:R-:W2:Y:S04]  /*0da0*/  LDG.E.64 R20, desc[UR36][R6.64] ;  /* 0x0000002406147981 */ /* 0x000ea8000c1e1b00 */
[----:B0-----:R-:W2:Y:S02]  /*0db0*/  LDG.E.64 R18, desc[UR36][R12.64] ;  /* 0x000000240c127981 */ /* 0x001ea4000c1e1b00 */
[----:B--2---:R-:W-:-:S07]  /*0dc0*/  DFMA R18, -R2, R18, R20 ;  /* 0x000000120212722b */ /* 0x004fce0000000114 */
[----:B------:R0:W-:Y:S04]  /*0dd0*/  STG.E.64 desc[UR36][R6.64], R18 ;  /* 0x0000001206007986 */ /* 0x0001e8000c101b24 */
[----:B------:R-:W2:Y:S04]  /*0de0*/  LDG.E.64 R20, desc[UR36][R14.64+0x8] ;  /* 0x000008240e147981 */ /* 0x000ea8000c1e1b00 */
[----:B------:R-:W2:Y:S02]  /*0df0*/  LDG.E.64 R22, desc[UR36][R4.64+0x8] ;  /* 0x0000082404167981 */ /* 0x000ea4000c1e1b00 */
[----:B--2---:R-:W-:-:S07]  /*0e00*/  DFMA R20, -R2, R20, R22 ;  /* 0x000000140214722b */ /* 0x004fce0000000116 */
[----:B------:R2:W-:Y:S04]  /*0e10*/  STG.E.64 desc[UR36][R4.64+0x8], R20 ;  /* 0x0000081404007986 */ /* 0x0005e8000c101b24 */
[----:B------:R-:W3:Y:S04]  /*0e20*/  LDG.E.64 R22, desc[UR36][R12.64+0x8] ;  /* 0x000008240c167981 */ /* 0x000ee8000c1e1b00 */
[----:B------:R-:W3:Y:S02]  /*0e30*/  LDG.E.64 R24, desc[UR36][R6.64+0x8] ;  /* 0x0000082406187981 */ /* 0x000ee4000c1e1b00 */
[----:B---3--:R-:W-:-:S07]  /*0e40*/  DFMA R22, -R2, R22, R24 ;  /* 0x000000160216722b */ /* 0x008fce0000000118 */
[----:B------:R3:W-:Y:S04]  /*0e50*/  STG.E.64 desc[UR36][R6.64+0x8], R22 ;  /* 0x0000081606007986 */ /* 0x0007e8000c101b24 */
[----:B-1----:R-:W4:Y:S04]  /*0e60*/  LDG.E.64 R16, desc[UR36][R14.64+0x10] ;  /* 0x000010240e107981 */ /* 0x002f28000c1e1b00 */
[----:B------:R-:W4:Y:S02]  /*0e70*/  LDG.E.64 R24, desc[UR36][R4.64+0x10] ;  /* 0x0000102404187981 */ /* 0x000f24000c1e1b00 */
[----:B----4-:R-:W-:-:S07]  /*0e80*/  DFMA R16, -R2, R16, R24 ;  /* 0x000000100210722b */ /* 0x010fce0000000118 */
[----:B------:R1:W-:Y:S04]  /*0e90*/  STG.E.64 desc[UR36][R4.64+0x10], R16 ;  /* 0x0000101004007986 */ /* 0x0003e8000c101b24 */
[----:B0-----:R-:W4:Y:S04]  /*0ea0*/  LDG.E.64 R18, desc[UR36][R12.64+0x10] ;  /* 0x000010240c127981 */ /* 0x001f28000c1e1b00 */
[----:B------:R-:W4:Y:S02]  /*0eb0*/  LDG.E.64 R24, desc[UR36][R6.64+0x10] ;  /* 0x0000102406187981 */ /* 0x000f24000c1e1b00 */
[----:B----4-:R-:W-:-:S07]  /*0ec0*/  DFMA R18, -R2, R18, R24 ;  /* 0x000000120212722b */ /* 0x010fce0000000118 */
[----:B------:R1:W-:Y:S04]  /*0ed0*/  STG.E.64 desc[UR36][R6.64+0x10], R18 ;  /* 0x0000101206007986 */ /* 0x0003e8000c101b24 */
[----:B--2---:R-:W2:Y:S04]  /*0ee0*/  LDG.E.64 R20, desc[UR36][R14.64+0x18] ;  /* 0x000018240e147981 */ /* 0x004ea8000c1e1b00 */
[----:B------:R-:W2:Y:S02]  /*0ef0*/  LDG.E.64 R24, desc[UR36][R4.64+0x18] ;  /* 0x0000182404187981 */ /* 0x000ea4000c1e1b00 */
[----:B--2---:R-:W-:-:S07]  /*0f00*/  DFMA R20, -R2, R20, R24 ;  /* 0x000000140214722b */ /* 0x004fce0000000118 */
[----:B------:R1:W-:Y:S04]  /*0f10*/  STG.E.64 desc[UR36][R4.64+0x18], R20 ;  /* 0x0000181404007986 */ /* 0x0003e8000c101b24 */
[----:B---3--:R-:W2:Y:S04]  /*0f20*/  LDG.E.64 R22, desc[UR36][R12.64+0x18] ;  /* 0x000018240c167981 */ /* 0x008ea8000c1e1b00 */
[----:B------:R-:W2:Y:S02]  /*0f30*/  LDG.E.64 R24, desc[UR36][R6.64+0x18] ;  /* 0x0000182406187981 */ /* 0x000ea4000c1e1b00 */
[----:B--2---:R-:W-:-:S07]  /*0f40*/  DFMA R22, -R2, R22, R24 ;  /* 0x000000160216722b */ /* 0x004fce0000000118 */
[----:B------:R1:W-:Y:S04]  /*0f50*/  STG.E.64 desc[UR36][R6.64+0x18], R22 ;  /* 0x0000181606007986 */ /* 0x0003e8000c101b24 */
.L_x_19:
[----:B------:R-:W-:Y:S05]  /*0f60*/  BSYNC.RECONVERGENT B0 ;  /* 0x0000000000007941 */ /* 0x000fea0003800200 */
.L_x_18:
[----:B------:R-:W-:Y:S01]  /*0f70*/  BAR.SYNC.DEFER_BLOCKING 0x0 ;  /* 0x0000000000007b1d */ /* 0x000fe20000010000 */
[----:B------:R-:W-:-:S13]  /*0f80*/  ISETP.NE.AND P0, PT, R11, 0x1, PT ;  /* 0x000000010b00780c */ /* 0x000fda0003f05270 */
[----:B------:R-:W-:Y:S05]  /*0f90*/  @P0 BRA `(.L_x_20) ;  /* 0x0000000c00140947 */ /* 0x000fea0003800000 */
[----:B------:R-:W2:Y:S01]  /*0fa0*/  LDG.E.64 R12, desc[UR36][R8.64] ;  /* 0x00000024080c7981 */ /* 0x000ea2000c1e1b00 */
[----:B------:R-:W-:Y:S01]  /*0fb0*/  UMOV UR4, 0x812dea11 ;  /* 0x812dea1100047882 */ /* 0x000fe20000000000 */
[----:B------:R-:W-:Y:S02]  /*0fc0*/  UMOV UR5, 0x3d719799 ;  /* 0x3d71979900057882 */ /* 0x000fe40000000000 */
[----:B--2---:R-:W-:-:S14]  /*0fd0*/  DSETP.GEU.AND P0, PT, |R12|, UR4, PT ;  /* 0x000000040c007e2a */ /* 0x004fdc000bf0e200 */
[----:B------:R-:W-:Y:S05]  /*0fe0*/  @!P0 BRA `(.L_x_1) ;  /* 0x0000002c00348947 */ /* 0x000fea0003800000 */
[----:B-1----:R-:W2:Y:S01]  /*0ff0*/  LDG.E.64 R16, desc[UR36][R4.64] ;  /* 0x0000002404107981 */ /* 0x002ea2000c1e1b00 */
[----:B0-----:R-:W0:Y:S01]  /*1000*/  MUFU.RCP64H R3, R13 ;  /* 0x0000000d00037308 */ /* 0x001e220000001800 */
        /* <DEDUP_REMOVED lines=20> */
.L_x_22:
[----:B------:R-:W-:Y:S05]  /*1150*/  BSYNC.RECONVERGENT B1 ;  /* 0x0000000000017941 */ /* 0x000fea0003800200 */
.L_x_21:
        /* <DEDUP_REMOVED lines=23> */
.L_x_24:
[----:B------:R-:W-:Y:S05]  /*12d0*/  BSYNC.RECONVERGENT B1 ;  /* 0x0000000000017941 */ /* 0x000fea0003800200 */
.L_x_23:
        /* <DEDUP_REMOVED lines=23> */
.L_x_26:
[----:B------:R-:W-:Y:S05]  /*1450*/  BSYNC.RECONVERGENT B1 ;  /* 0x0000000000017941 */ /* 0x000fea0003800200 */
.L_x_25:
        /* <DEDUP_REMOVED lines=23> */
.L_x_28:
[----:B------:R-:W-:Y:S05]  /*15d0*/  BSYNC.RECONVERGENT B1 ;  /* 0x0000000000017941 */ /* 0x000fea0003800200 */
.L_x_27:
        /* <DEDUP_REMOVED lines=23> */
.L_x_30:
[----:B------:R-:W-:Y:S05]  /*1750*/  BSYNC.RECONVERGENT B1 ;  /* 0x0000000000017941 */ /* 0x000fea0003800200 */
.L_x_29:
        /* <DEDUP_REMOVED lines=23> */
.L_x_32:
[----:B------:R-:W-:Y:S05]  /*18d0*/  BSYNC.RECONVERGENT B1 ;  /* 0x0000000000017941 */ /* 0x000fea0003800200 */
.L_x_31:
        /* <DEDUP_REMOVED lines=23> */
.L_x_34:
[----:B------:R-:W-:Y:S05]  /*1a50*/  BSYNC.RECONVERGENT B1 ;  /* 0x0000000000017941 */ /* 0x000fea0003800200 */
.L_x_33:
        /* <DEDUP_REMOVED lines=23> */
.L_x_36:
[----:B------:R-:W-:Y:S05]  /*1bd0*/  BSYNC.RECONVERGENT B1 ;  /* 0x0000000000017941 */ /* 0x000fea0003800200 */
.L_x_35:
[----:B------:R2:W-:Y:S02]  /*1be0*/  STG.E.64 desc[UR36][R6.64+0x18], R2 ;  /* 0x0000180206007986 */ /* 0x0005e4000c101b24 */
.L_x_20:
[----:B------:R-:W-:Y:S01]  /*1bf0*/  ISETP.NE.AND P0, PT, R11, 0x1, PT ;  /* 0x000000010b00780c */ /* 0x000fe20003f05270 */
[----:B------:R-:W-:Y:S05]  /*1c00*/  WARPSYNC.ALL ;  /* 0x0000000000007948 */ /* 0x000fea0003800000 */
[----:B------:R-:W-:Y:S06]  /*1c10*/  BAR.SYNC.DEFER_BLOCKING 0x0 ;  /* 0x0000000000007b1d */ /* 0x000fec0000010000 */
[----:B------:R-:W-:Y:S04]  /*1c20*/  BSSY.RECONVERGENT B0, `(.L_x_37) ;  /* 0x0000025000007945 */ /* 0x000fe80003800200 */
[----:B------:R-:W-:Y:S05]  /*1c30*/  @!P0 BRA `(.L_x_38) ;  /* 0x00000000008c8947 */ /* 0x000fea0003800000 */
[----:B------:R-:W3:Y:S01]  /*1c40*/  LDC.64 R14, c[0x0][0x380] ;  /* 0x0000e000ff0e7b82 */ /* 0x000ee20000000a00 */
[----:B0-2---:R-:W2:Y:S04]  /*1c50*/  LDG.E.64 R2, desc[UR36][R4.64+0x8] ;  /* 0x0000082404027981 */ /* 0x005ea8000c1e1b00 */
[----:B-1----:R-:W2:Y:S04]  /*1c60*/  LDG.E.64 R18, desc[UR36][R4.64] ;  /* 0x0000002404127981 */ /* 0x002ea8000c1e1b00 */
[----:B---3--:R-:W2:Y:S01]  /*1c70*/  LDG.E.64 R16, desc[UR36][R14.64+0x20] ;  /* 0x000020240e107981 */ /* 0x008ea2000c1e1b00 */
        /* <DEDUP_REMOVED lines=19> */
[----:B0-----:R-:W5:Y:S04]  /*1db0*/  LDG.E.64 R18, desc[UR36][R12.64+0x30] ;  /* 0x000030240c127981 */ /* 0x001f68000c1e1b00 */
[----:B------:R-:W5:Y:S02]  /*1dc0*/  LDG.E.64 R24, desc[UR36][R6.64+0x10] ;  /* 0x0000102406187981 */ /* 0x000f64000c1e1b00 */
[----:B-----5:R-:W-:-:S07]  /*1dd0*/  DFMA R18, -R2, R18, R24 ;  /* 0x000000120212722b */ /* 0x020fce0000000118 */
        /* <DEDUP_REMOVED lines=9> */
.L_x_38:
[----:B------:R-:W-:Y:S05]  /*1e70*/  BSYNC.RECONVERGENT B0 ;  /* 0x0000000000007941 */ /* 0x000fea0003800200 */
.L_x_37:
[----:B------:R-:W-:Y:S01]  /*1e80*/  BAR.SYNC.DEFER_BLOCKING 0x0 ;  /* 0x0000000000007b1d */ /* 0x000fe20000010000 */
[----:B------:R-:W-:-:S13]  /*1e90*/  ISETP.NE.AND P0, PT, R11, 0x2, PT ;  /* 0x000000020b00780c */ /* 0x000fda0003f05270 */
[----:B------:R-:W-:Y:S05]  /*1ea0*/  @P0 BRA `(.L_x_39) ;  /* 0x0000000c00140947 */ /* 0x000fea0003800000 */
[----:B------:R-:W3:Y:S01]  /*1eb0*/  LDG.E.64 R12, desc[UR36][R8.64] ;  /* 0x00000024080c7981 */ /* 0x000ee2000c1e1b00 */
[----:B------:R-:W-:Y:S01]  /*1ec0*/  UMOV UR4, 0x812dea11 ;  /* 0x812dea1100047882 */ /* 0x000fe20000000000 */
[----:B------:R-:W-:Y:S02]  /*1ed0*/  UMOV UR5, 0x3d719799 ;  /* 0x3d71979900057882 */ /* 0x000fe40000000000 */
[----:B---3--:R-:W-:-:S14]  /*1ee0*/  DSETP.GEU.AND P0, PT, |R12|, UR4, PT ;  /* 0x000000040c007e2a */ /* 0x008fdc000bf0e200 */
[----:B------:R-:W-:Y:S05]  /*1ef0*/  @!P0 BRA `(.L_x_1) ;  /* 0x0000001c00708947 */ /* 0x000fea0003800000 */
[----:B-1--4-:R-:W3:Y:S01]  /*1f00*/  LDG.E.64 R16, desc[UR36][R4.64] ;  /* 0x0000002404107981 */ /* 0x012ee2000c1e1b00 */
[----:B0-2---:R-:W0:Y:S01]  /*1f10*/  MUFU.RCP64H R3, R13 ;  /* 0x0000000d00037308 */ /* 0x005e220000001800 */
[----:B------:R-:W-:Y:S01]  /*1f20*/  IMAD.MOV.U32 R2, RZ, RZ, 0x1 ;  /* 0x00000001ff027424 */ /* 0x000fe200078e00ff */
[----:B------:R-:W-:Y:S05]  /*1f30*/  BSSY.RECONVERGENT B1, `(.L_x_40) ;  /* 0x0000013000017945 */ /* 0x000fea0003800200 */
[----:B0-----:R-:W-:-:S08]  /*1f40*/  DFMA R14, -R12, R2, 1 ;  /* 0x3ff000000c0e742b */ /* 0x001fd00000000102 */
[----:B------:R-:W-:-:S08]  /*1f50*/  DFMA R14, R14, R14, R14 ;  /* 0x0000000e0e0e722b */ /* 0x000fd0000000000e */
[----:B------:R-:W-:-:S08]  /*1f60*/  DFMA R14, R2, R14, R2 ;  /* 0x0000000e020e722b */ /* 0x000fd00000000002 */
[----:B------:R-:W-:-:S08]  /*1f70*/  DFMA R2, -R12, R14, 1 ;  /* 0x3ff000000c02742b */ /* 0x000fd0000000010e */
[----:B------:R-:W-:-:S08]  /*1f80*/  DFMA R2, R14, R2, R14 ;  /* 0x000000020e02722b */ /* 0x000fd0000000000e */
[----:B---3--:R-:W-:Y:S01]  /*1f90*/  DMUL R14, R16, R2 ;  /* 0x00000002100e7228 */ /* 0x008fe20000000000 */
        /* <DEDUP_REMOVED lines=12> */
.L_x_41:
[----:B------:R-:W-:Y:S05]  /*2060*/  BSYNC.RECONVERGENT B1 ;  /* 0x0000000000017941 */ /* 0x000fea0003800200 */
.L_x_40:
        /* <DEDUP_REMOVED lines=23> */
.L_x_43:
[----:B------:R-:W-:Y:S05]  /*21e0*/  BSYNC.RECONVERGENT B1 ;  /* 0x0000000000017941 */ /* 0x000fea0003800200 */
.L_x_42:
        /* <DEDUP_REMOVED lines=23> */
.L_x_45:
[----:B------:R-:W-:Y:S05]  /*2360*/  BSYNC.RECONVERGENT B1 ;  /* 0x0000000000017941 */ /* 0x000fea0003800200 */
.L_x_44:
        /* <DEDUP_REMOVED lines=23> */
.L_x_47:
[----:B------:R-:W-:Y:S05]  /*24e0*/  BSYNC.RECONVERGENT B1 ;  /* 0x0000000000017941 */ /* 0x000fea0003800200 */
.L_x_46:
        /* <DEDUP_REMOVED lines=23> */
.L_x_49:
[----:B------:R-:W-:Y:S05]  /*2660*/  BSYNC.RECONVERGENT B1 ;  /* 0x0000000000017941 */ /* 0x000fea0003800200 */
.L_x_48:
        /* <DEDUP_REMOVED lines=23> */
.L_x_51:
[----:B------:R-:W-:Y:S05]  /*27e0*/  BSYNC.RECONVERGENT B1 ;  /* 0x0000000000017941 */ /* 0x000fea0003800200 */
.L_x_50:
        /* <DEDUP_REMOVED lines=23> */
.L_x_53:
[----:B------:R-:W-:Y:S05]  /*2960*/  BSYNC.RECONVERGENT B1 ;  /* 0x0000000000017941 */ /* 0x000fea0003800200 */
.L_x_52:
        /* <DEDUP_REMOVED lines=23> */
.L_x_55:
[----:B------:R-:W-:Y:S05]  /*2ae0*/  BSYNC.RECONVERGENT B1 ;  /* 0x0000000000017941 */ /* 0x000fea0003800200 */
.L_x_54:
[----:B------:R3:W-:Y:S02]  /*2af0*/  STG.E.64 desc[UR36][R6.64+0x18], R2 ;  /* 0x0000180206007986 */ /* 0x0007e4000c101b24 */
.L_x_39:
[----:B------:R-:W-:Y:S01]  /*2b00*/  ISETP.NE.AND P0, PT, R11, 0x2, PT ;  /* 0x000000020b00780c */ /* 0x000fe20003f05270 */
[----:B------:R-:W-:Y:S05]  /*2b10*/  WARPSYNC.ALL ;  /* 0x0000000000007948 */ /* 0x000fea0003800000 */
[----:B------:R-:W-:Y:S06]  /*2b20*/  BAR.SYNC.DEFER_BLOCKING 0x0 ;  /* 0x0000000000007b1d */ /* 0x000fec0000010000 */
[----:B------:R-:W-:Y:S04]  /*2b30*/  BSSY.RECONVERGENT B0, `(.L_x_56) ;  /* 0x0000025000007945 */ /* 0x000fe80003800200 */
[----:B------:R-:W-:Y:S05]  /*2b40*/  @!P0 BRA `(.L_x_57) ;  /* 0x00000000008c8947 */ /* 0x000fea0003800000 */
[----:B------:R-:W5:Y:S01]  /*2b50*/  LDC.64 R14, c[0x0][0x380] ;  /* 0x0000e000ff0e7b82 */ /* 0x000f620000000a00 */
[----:B0-23--:R-:W2:Y:S04]  /*2b60*/  LDG.E.64 R2, desc[UR36][R4.64+0x10] ;  /* 0x0000102404027981 */ /* 0x00dea8000c1e1b00 */
[----:B-1--4-:R-:W2:Y:S04]  /*2b70*/  LDG.E.64 R18, desc[UR36][R4.64] ;  /* 0x0000002404127981 */ /* 0x012ea8000c1e1b00 */
[----:B-----5:R-:W2:Y:S01]  /*2b80*/  LDG.E.64 R16, desc[UR36][R14.64+0x40] ;  /* 0x000040240e107981 */ /* 0x020ea2000c1e1b00 */
        /* <DEDUP_REMOVED lines=31> */
.L_x_57:
[----:B------:R-:W-:Y:S05]  /*2d80*/  BSYNC.RECONVERGENT B0 ;  /* 0x0000000000007941 */ /* 0x000fea0003800200 */
.L_x_56:
[----:B------:R-:W-:Y:S01]  /*2d90*/  BAR.SYNC.DEFER_BLOCKING 0x0 ;  /* 0x0000000000007b1d */ /* 0x000fe20000010000 */
[----:B------:R-:W-:-:S13]  /*2da0*/  ISETP.NE.AND P0, PT, R11, 0x3, PT ;  /* 0x000000030b00780c */ /* 0x000fda0003f05270 */
[----:B------:R-:W-:Y:S05]  /*2db0*/  @P0 BRA `(.L_x_58) ;  /* 0x0000000c00140947 */ /* 0x000fea0003800000 */
[----:B------:R-:W5:Y:S01]  /*2dc0*/  LDG.E.64 R8, desc[UR36][R8.64] ;  /* 0x0000002408087981 */ /* 0x000f62000c1e1b00 */
[----:B------:R-:W-:Y:S01]  /*2dd0*/  UMOV UR4, 0x812dea11 ;  /* 0x812dea1100047882 */ /* 0x000fe20000000000 */
[----:B------:R-:W-:Y:S02]  /*2de0*/  UMOV UR5, 0x3d719799 ;  /* 0x3d71979900057882 */ /* 0x000fe40000000000 */
[----:B-----5:R-:W-:-:S14]  /*2df0*/  DSETP.GEU.AND P0, PT, |R8|, UR4, PT ;  /* 0x0000000408007e2a */ /* 0x020fdc000bf0e200 */
[----:B------:R-:W-:Y:S05]  /*2e00*/  @!P0 BRA `(.L_x_1) ;  /* 0x0000000c00ac8947 */ /* 0x000fea0003800000 */
[----:B-1--4-:R-:W4:Y:S01]  /*2e10*/  LDG.E.64 R16, desc[UR36][R4.64] ;  /* 0x0000002404107981 */ /* 0x012f22000c1e1b00 */
[----:B0-23--:R-:W0:Y:S01]  /*2e20*/  MUFU.RCP64H R3, R9 ;  /* 0x0000000900037308 */ /* 0x00de220000001800 */
[----:B------:R-:W-:Y:S01]  /*2e30*/  IMAD.MOV.U32 R2, RZ, RZ, 0x1 ;  /* 0x00000001ff027424 */ /* 0x000fe200078e00ff */
[----:B------:R-:W-:Y:S05]  /*2e40*/  BSSY.RECONVERGENT B1, `(.L_x_59) ;  /* 0x0000013000017945 */ /* 0x000fea0003800200 */
[----:B0-----:R-:W-:-:S08]  /*2e50*/  DFMA R12, -R8, R2, 1 ;  /* 0x3ff00000080c742b */ /* 0x001fd00000000102 */
[----:B------:R-:W-:-:S08]  /*2e60*/  DFMA R12, R12, R12, R12 ;  /* 0x0000000c0c0c722b */ /* 0x000fd0000000000c */
[----:B------:R-:W-:-:S08]  /*2e70*/  DFMA R12, R2, R12, R2 ;  /* 0x0000000c020c722b */ /* 0x000fd00000000002 */
[----:B------:R-:W-:-:S08]  /*2e80*/  DFMA R2, -R8, R12, 1 ;  /* 0x3ff000000802742b */ /* 0x000fd0000000010c */
[----:B------:R-:W-:-:S08]  /*2e90*/  DFMA R2, R12, R2, R12 ;  /* 0x000000020c02722b */ /* 0x000fd0000000000c */
[----:B----4-:R-:W-:Y:S01]  /*2ea0*/  DMUL R12, R16, R2 ;  /* 0x00000002100c7228 */ /* 0x010fe20000000000 */
        /* <DEDUP_REMOVED lines=12> */
.L_x_60:
[----:B------:R-:W-:Y:S05]  /*2f70*/  BSYNC.RECONVERGENT B1 ;  /* 0x0000000000017941 */ /* 0x000fea0003800200 */
.L_x_59:
        /* <DEDUP_REMOVED lines=23> */
.L_x_62:
[----:B------:R-:W-:Y:S05]  /*30f0*/  BSYNC.RECONVERGENT B1 ;  /* 0x0000000000017941 */ /* 0x000fea0003800200 */
.L_x_61:
        /* <DEDUP_REMOVED lines=23> */
.L_x_64:
[----:B------:R-:W-:Y:S05]  /*3270*/  BSYNC.RECONVERGENT B1 ;  /* 0x0000000000017941 */ /* 0x000fea0003800200 */
.L_x_63:
        /* <DEDUP_REMOVED lines=23> */
.L_x_66:
[----:B------:R-:W-:Y:S05]  /*33f0*/  BSYNC.RECONVERGENT B1 ;  /* 0x0000000000017941 */ /* 0x000fea0003800200 */
.L_x_65:
        /* <DEDUP_REMOVED lines=23> */
.L_x_68:
[----:B------:R-:W-:Y:S05]  /*3570*/  BSYNC.RECONVERGENT B1 ;  /* 0x0000000000017941 */ /* 0x000fea0003800200 */
.L_x_67:
        /* <DEDUP_REMOVED lines=23> */
.L_x_70:
[----:B------:R-:W-:Y:S05]  /*36f0*/  BSYNC.RECONVERGENT B1 ;  /* 0x0000000000017941 */ /* 0x000fea0003800200 */
.L_x_69:
        /* <DEDUP_REMOVED lines=23> */
.L_x_72:
[----:B------:R-:W-:Y:S05]  /*3870*/  BSYNC.RECONVERGENT B1 ;  /* 0x0000000000017941 */ /* 0x000fea0003800200 */
.L_x_71:
        /* <DEDUP_REMOVED lines=23> */
.L_x_74:
[----:B------:R-:W-:Y:S05]  /*39f0*/  BSYNC.RECONVERGENT B1 ;  /* 0x0000000000017941 */ /* 0x000fea0003800200 */
.L_x_73:
[----:B------:R0:W-:Y:S02]  /*3a00*/  STG.E.64 desc[UR36][R6.64+0x18], R2 ;  /* 0x0000180206007986 */ /* 0x0001e4000c101b24 */
.L_x_58:
[----:B------:R-:W-:Y:S01]  /*3a10*/  ISETP.NE.AND P0, PT, R11, 0x3, PT ;  /* 0x000000030b00780c */ /* 0x000fe20003f05270 */
[----:B------:R-:W-:Y:S05]  /*3a20*/  WARPSYNC.ALL ;  /* 0x0000000000007948 */ /* 0x000fea0003800000 */
[----:B------:R-:W-:Y:S06]  /*3a30*/  BAR.SYNC.DEFER_BLOCKING 0x0 ;  /* 0x0000000000007b1d */ /* 0x000fec0000010000 */
[----:B------:R-:W-:Y:S04]  /*3a40*/  BSSY.RECONVERGENT B0, `(.L_x_75) ;  /* 0x0000025000007945 */ /* 0x000fe80003800200 */
[----:B------:R-:W-:Y:S05]  /*3a50*/  @!P0 BRA `(.L_x_76) ;  /* 0x00000000008c8947 */ /* 0x000fea0003800000 */
[----:B------:R-:W5:Y:S01]  /*3a60*/  LDC.64 R10, c[0x0][0x380] ;  /* 0x0000e000ff0a7b82 */ /* 0x000f620000000a00 */
[----:B0-23--:R-:W2:Y:S04]  /*3a70*/  LDG.E.64 R2, desc[UR36][R4.64+0x18] ;  /* 0x0000182404027981 */ /* 0x00dea8000c1e1b00 */
[----:B------:R-:W2:Y:S04]  /*3a80*/  LDG.E.64 R14, desc[UR36][R4.64] ;  /* 0x00000024040e7981 */ /* 0x000ea8000c1e1b00 */
[----:B-----5:R-:W2:Y:S01]  /*3a90*/  LDG.E.64 R12, desc[UR36][R10.64+0x60] ;  /* 0x000060240a0c7981 */ /* 0x020ea2000c1e1b00 */
[----:B------:R-:W0:Y:S01]  /*3aa0*/  LDC.64 R8, c[0x0][0x388] ;  /* 0x0000e200ff087b82 */ /* 0x000e220000000a00 */
[----:B--2---:R-:W-:-:S07]  /*3ab0*/  DFMA R12, -R2, R12, R14 ;  /* 0x0000000c020c722b */ /* 0x004fce000000010e */
[----:B------:R2:W-:Y:S04]  /*3ac0*/  STG.E.64 desc[UR36][R4.64], R12 ;  /* 0x0000000c04007986 */ /* 0x0005e8000c101b24 */
[----:B-1--4-:R-:W3:Y:S04]  /*3ad0*/  LDG.E.64 R16, desc[UR36][R6.64] ;  /* 0x0000002406107981 */ /* 0x012ee8000c1e1b00 */
[----:B0-----:R-:W3:Y:S02]  /*3ae0*/  LDG.E.64 R14, desc[UR36][R8.64+0x60] ;  /* 0x00006024080e7981 */ /* 0x001ee4000c1e1b00 */
[----:B---3--:R-:W-:-:S07]  /*3af0*/  DFMA R14, -R2, R14, R16 ;  /* 0x0000000e020e722b */ /* 0x008fce0000000110 */
[----:B------:R0:W-:Y:S04]  /*3b00*/  STG.E.64 desc[UR36][R6.64], R14 ;  /* 0x0000000e06007986 */ /* 0x0001e8000c101b24 */
[----:B------:R-:W3:Y:S04]  /*3b10*/  LDG.E.64 R16, desc[UR36][R10.64+0x68] ;  /* 0x000068240a107981 */ /* 0x000ee8000c1e1b00 */
[----:B------:R-:W3:Y:S02]  /*3b20*/  LDG.E.64 R18, desc[UR36][R4.64+0x8] ;  /* 0x0000082404127981 */ /* 0x000ee4000c1e1b00 */
[----:B---3--:R-:W-:-:S07]  /*3b30*/  DFMA R16, -R2, R16, R18 ;  /* 0x000000100210722b */ /* 0x008fce0000000112 */
[----:B------:R1:W-:Y:S04]  /*3b40*/  STG.E.64 desc[UR36][R4.64+0x8], R16 ;  /* 0x0000081004007986 */ /* 0x0003e8000c101b24 */
[----:B------:R-:W3:Y:S04]  /*3b50*/  LDG.E.64 R18, desc[UR36][R8.64+0x68] ;  /* 0x0000682408127981 */ /* 0x000ee8000c1e1b00 */
[----:B------:R-:W3:Y:S02]  /*3b60*/  LDG.E.64 R20, desc[UR36][R6.64+0x8] ;  /* 0x0000082406147981 */ /* 0x000ee4000c1e1b00 */
[----:B---3--:R-:W-:-:S07]  /*3b70*/  DFMA R18, -R2, R18, R20 ;  /* 0x000000120212722b */ /* 0x008fce0000000114 */
[----:B------:R3:W-:Y:S04]  /*3b80*/  STG.E.64 desc[UR36][R6.64+0x8], R18 ;  /* 0x0000081206007986 */ /* 0x0007e8000c101b24 */
[----:B--2---:R-:W2:Y:S04]  /*3b90*/  LDG.E.64 R12, desc[UR36][R10.64+0x70] ;  /* 0x000070240a0c7981 */ /* 0x004ea8000c1e1b00 */
[----:B------:R-:W2:Y:S02]  /*3ba0*/  LDG.E.64 R20, desc[UR36][R4.64+0x10] ;  /* 0x0000102404147981 */ /* 0x000ea4000c1e1b00 */
[----:B--2---:R-:W-:-:S07]  /*3bb0*/  DFMA R12, -R2, R12, R20 ;  /* 0x0000000c020c722b */ /* 0x004fce0000000114 */
[----:B------:R2:W-:Y:S04]  /*3bc0*/  STG.E.64 desc[UR36][R4.64+0x10], R12 ;  /* 0x0000100c04007986 */ /* 0x0005e8000c101b24 */
[----:B0-----:R-:W4:Y:S04]  /*3bd0*/  LDG.E.64 R14, desc[UR36][R8.64+0x70] ;  /* 0x00007024080e7981 */ /* 0x001f28000c1e1b00 */
[----:B------:R-:W4:Y:S02]  /*3be0*/  LDG.E.64 R20, desc[UR36][R6.64+0x10] ;  /* 0x0000102406147981 */ /* 0x000f24000c1e1b00 */
[----:B----4-:R-:W-:-:S07]  /*3bf0*/  DFMA R14, -R2, R14, R20 ;  /* 0x0000000e020e722b */ /* 0x010fce0000000114 */
[----:B------:R2:W-:Y:S04]  /*3c00*/  STG.E.64 desc[UR36][R6.64+0x10], R14 ;  /* 0x0000100e06007986 */ /* 0x0005e8000c101b24 */
[----:B-1----:R-:W4:Y:S04]  /*3c10*/  LDG.E.64 R16, desc[UR36][R10.64+0x78] ;  /* 0x000078240a107981 */ /* 0x002f28000c1e1b00 */
[----:B------:R-:W4:Y:S02]  /*3c20*/  LDG.E.64 R20, desc[UR36][R4.64+0x18] ;  /* 0x0000182404147981 */ /* 0x000f24000c1e1b00 */
[----:B----4-:R-:W-:-:S07]  /*3c30*/  DFMA R16, -R2, R16, R20 ;  /* 0x000000100210722b */ /* 0x010fce0000000114 */
[----:B------:R2:W-:Y:S04]  /*3c40*/  STG.E.64 desc[UR36][R4.64+0x18], R16 ;  /* 0x0000181004007986 */ /* 0x0005e8000c101b24 */
[----:B---3--:R-:W3:Y:S04]  /*3c50*/  LDG.E.64 R18, desc[UR36][R8.64+0x78] ;  /* 0x0000782408127981 */ /* 0x008ee8000c1e1b00 */
[----:B------:R-:W3:Y:S02]  /*3c60*/  LDG.E.64 R20, desc[UR36][R6.64+0x18] ;  /* 0x0000182406147981 */ /* 0x000ee4000c1e1b00 */
[----:B---3--:R-:W-:-:S07]  /*3c70*/  DFMA R18, -R2, R18, R20 ;  /* 0x000000120212722b */ /* 0x008fce0000000114 */
[----:B------:R2:W-:Y:S04]  /*3c80*/  STG.E.64 desc[UR36][R6.64+0x18], R18 ;  /* 0x0000181206007986 */ /* 0x0005e8000c101b24 */
.L_x_76:
[----:B------:R-:W-:Y:S05]  /*3c90*/  BSYNC.RECONVERGENT B0 ;  /* 0x0000000000007941 */ /* 0x000fea0003800200 */
.L_x_75:
[----:B------:R-:W-:Y:S06]  /*3ca0*/  BAR.SYNC.DEFER_BLOCKING 0x0 ;  /* 0x0000000000007b1d */ /* 0x000fec0000010000 */
[----:B------:R-:W-:Y:S05]  /*3cb0*/  EXIT ;  /* 0x000000000000794d */ /* 0x000fea0003800000 */
.L_x_1:
[----:B------:R-:W-:-:S13]  /*3cc0*/  ISETP.NE.AND P0, PT, R11, RZ, PT ;  /* 0x000000ff0b00720c */ /* 0x000fda0003f05270 */
[----:B------:R-:W-:Y:S05]  /*3cd0*/  @P0 EXIT ;  /* 0x000000000000094d */ /* 0x000fea0003800000 */
[----:B------:R-:W-:Y:S01]  /*3ce0*/  MOV R0, 0x0 ;  /* 0x0000000000007802 */ /* 0x000fe20000000f00 */
[----:B------:R-:W5:Y:S01]  /*3cf0*/  LDCU.64 UR4, c[0x4][0x18] ;  /* 0x01000300ff0477ac */ /* 0x000f620008000a00 */
[----:B01234-:R-:W-:Y:S02]  /*3d00*/  CS2R R6, SRZ ;  /* 0x0000000000067805 */ /* 0x01ffe4000001ff00 */
[----:B------:R0:W1:Y:S01]  /*3d10*/  LDC.64 R2, c[0x4][R0] ;  /* 0x0100000000027b82 */ /* 0x0000620000000a00 */
[----:B-----5:R-:W-:Y:S02]  /*3d20*/  IMAD.U32 R4, RZ, RZ, UR4 ;  /* 0x00000004ff047e24 */ /* 0x020fe4000f8e00ff */
[----:B0-----:R-:W-:-:S07]  /*3d30*/  IMAD.U32 R5, RZ, RZ, UR5 ;  /* 0x00000005ff057e24 */ /* 0x001fce000f8e00ff */
[----:B------:R-:W-:-:S07]  /*3d40*/  LEPC R20, `(.L_x_77) ;  /* 0x000000001014794e */ /* 0x000fce0000000000 */
[----:B-1----:R-:W-:Y:S05]  /*3d50*/  CALL.ABS.NOINC R2 ;  /* 0x0000000002007343 */ /* 0x002fea0003c00000 */
.L_x_77:
[----:B------:R-:W-:Y:S05]  /*3d60*/  EXIT ;  /* 0x000000000000794d */ /* 0x000fea0003800000 */
        .weak           $__internal_0_$__cuda_sm20_div_rn_f64_full
        .type           $__internal_0_$__cuda_sm20_div_rn_f64_full,@function
        .size           $__internal_0_$__cuda_sm20_div_rn_f64_full,(.L_x_104 - $__internal_0_$__cuda_sm20_div_rn_f64_full)
$__internal_0_$__cuda_sm20_div_rn_f64_full:
[C---:B------:R-:W-:Y:S01]  /*3d70*/  FSETP.GEU.AND P0, PT, |R15|.reuse, 1.469367938527859385e-39, PT ;  /* 0x001000000f00780b */ /* 0x040fe20003f0e200 */
[----:B------:R-:W-:Y:S01]  /*3d80*/  IMAD.MOV.U32 R20, RZ, RZ, 0x1ca00000 ;  /* 0x1ca00000ff147424 */ /* 0x000fe200078e00ff */
[----:B------:R-:W-:Y:S01]  /*3d90*/  LOP3.LUT R2, R15, 0x800fffff, RZ, 0xc0, !PT ;  /* 0x800fffff0f027812 */ /* 0x000fe200078ec0ff */
[----:B------:R-:W-:Y:S01]  /*3da0*/  BSSY.RECONVERGENT B0, `(.L_x_78) ;  /* 0x0000055000007945 */ /* 0x000fe20003800200 */
[----:B------:R-:W-:Y:S02]  /*3db0*/  MOV R22, 0x1 ;  /* 0x0000000100167802 */ /* 0x000fe40000000f00 */
[----:B------:R-:W-:Y:S01]  /*3dc0*/  LOP3.LUT R3, R2, 0x3ff00000, RZ, 0xfc, !PT ;  /* 0x3ff0000002037812 */ /* 0x000fe200078efcff */
[----:B------:R-:W-:Y:S01]  /*3dd0*/  IMAD.MOV.U32 R2, RZ, RZ, R14 ;  /* 0x000000ffff027224 */ /* 0x000fe200078e000e */
[C---:B------:R-:W-:Y:S02]  /*3de0*/  FSETP.GEU.AND P2, PT, |R17|.reuse, 1.469367938527859385e-39, PT ;  /* 0x001000001100780b */ /* 0x040fe40003f4e200 */
[----:B------:R-:W-:-:S02]  /*3df0*/  LOP3.LUT R10, R17, 0x7ff00000, RZ, 0xc0, !PT ;  /* 0x7ff00000110a7812 */ /* 0x000fc400078ec0ff */
[----:B------:R-:W-:Y:S01]  /*3e00*/  LOP3.LUT R21, R15, 0x7ff00000, RZ, 0xc0, !PT ;  /* 0x7ff000000f157812 */ /* 0x000fe200078ec0ff */
[----:B------:R-:W-:-:S03]  /*3e10*/  @!P0 DMUL R2, R14, 8.98846567431157953865e+307 ;  /* 0x7fe000000e028828 */ /* 0x000fc60000000000 */
[----:B------:R-:W-:-:S03]  /*3e20*/  ISETP.GE.U32.AND P1, PT, R10, R21, PT ;  /* 0x000000150a00720c */ /* 0x000fc60003f26070 */
[----:B------:R-:W0:Y:S02]  /*3e30*/  MUFU.RCP64H R23, R3 ;  /* 0x0000000300177308 */ /* 0x000e240000001800 */
[----:B------:R-:W-:-:S04]  /*3e40*/  @!P2 LOP3.LUT R25, R15, 0x7ff00000, RZ, 0xc0, !PT ;  /* 0x7ff000000f19a812 */ /* 0x000fc800078ec0ff */
[----:B------:R-:W-:-:S04]  /*3e50*/  @!P2 ISETP.GE.U32.AND P3, PT, R10, R25, PT ;  /* 0x000000190a00a20c */ /* 0x000fc80003f66070 */
[----:B------:R-:W-:-:S04]  /*3e60*/  @!P2 SEL R25, R20, 0x63400000, !P3 ;  /* 0x634000001419a807 */ /* 0x000fc80005800000 */
[----:B------:R-:W-:Y:S01]  /*3e70*/  @!P2 LOP3.LUT R26, R25, 0x80000000, R17, 0xf8, !PT ;  /* 0x80000000191aa812 */ /* 0x000fe200078ef811 */
[----:B0-----:R-:W-:-:S03]  /*3e80*/  DFMA R18, R22, -R2, 1 ;  /* 0x3ff000001612742b */ /* 0x001fc60000000802 */
[----:B------:R-:W-:Y:S01]  /*3e90*/  @!P2 LOP3.LUT R27, R26, 0x100000, RZ, 0xfc, !PT ;  /* 0x001000001a1ba812 */ /* 0x000fe200078efcff */
[----:B------:R-:W-:-:S04]  /*3ea0*/  @!P2 IMAD.MOV.U32 R26, RZ, RZ, RZ ;  /* 0x000000ffff1aa224 */ /* 0x000fc800078e00ff */
[----:B------:R-:W-:-:S08]  /*3eb0*/  DFMA R18, R18, R18, R18 ;  /* 0x000000121212722b */ /* 0x000fd00000000012 */
[----:B------:R-:W-:Y:S01]  /*3ec0*/  DFMA R22, R22, R18, R22 ;  /* 0x000000121616722b */ /* 0x000fe20000000016 */
[----:B------:R-:W-:Y:S01]  /*3ed0*/  SEL R19, R20, 0x63400000, !P1 ;  /* 0x6340000014137807 */ /* 0x000fe20004800000 */
[----:B------:R-:W-:-:S03]  /*3ee0*/  IMAD.MOV.U32 R18, RZ, RZ, R16 ;  /* 0x000000ffff127224 */ /* 0x000fc600078e0010 */
[----:B------:R-:W-:-:S03]  /*3ef0*/  LOP3.LUT R19, R19, 0x800fffff, R17, 0xf8, !PT ;  /* 0x800fffff13137812 */ /* 0x000fc600078ef811 */
[----:B------:R-:W-:-:S03]  /*3f00*/  DFMA R24, R22, -R2, 1 ;  /* 0x3ff000001618742b */ /* 0x000fc60000000802 */
[----:B------:R-:W-:-:S05]  /*3f10*/  @!P2 DFMA R18, R18, 2, -R26 ;  /* 0x400000001212a82b */ /* 0x000fca000000081a */
[----:B------:R-:W-:-:S08]  /*3f20*/  DFMA R24, R22, R24, R22 ;  /* 0x000000181618722b */ /* 0x000fd00000000016 */
[----:B------:R-:W-:-:S08]  /*3f30*/  DMUL R22, R24, R18 ;  /* 0x0000001218167228 */ /* 0x000fd00000000000 */
[----:B------:R-:W-:-:S08]  /*3f40*/  DFMA R26, R22, -R2, R18 ;  /* 0x80000002161a722b */ /* 0x000fd00000000012 */
[----:B------:R-:W-:Y:S01]  /*3f50*/  DFMA R26, R24, R26, R22 ;  /* 0x0000001a181a722b */ /* 0x000fe20000000016 */
[----:B------:R-:W-:Y:S01]  /*3f60*/  MOV R23, R10 ;  /* 0x0000000a00177202 */ /* 0x000fe20000000f00 */
[----:B------:R-:W-:Y:S01]  /*3f70*/  IMAD.MOV.U32 R22, RZ, RZ, R21 ;  /* 0x000000ffff167224 */ /* 0x000fe200078e0015 */
[----:B------:R-:W-:Y:S02]  /*3f80*/  @!P2 LOP3.LUT R23, R19, 0x7ff00000, RZ, 0xc0, !PT ;  /* 0x7ff000001317a812 */ /* 0x000fe400078ec0ff */
[----:B------:R-:W-:-:S03]  /*3f90*/  @!P0 LOP3.LUT R22, R3, 0x7ff00000, RZ, 0xc0, !PT ;  /* 0x7ff0000003168812 */ /* 0x000fc600078ec0ff */
[----:B------:R-:W-:-:S05]  /*3fa0*/  VIADD R21, R23, 0xffffffff ;  /* 0xffffffff17157836 */ /* 0x000fca0000000000 */
[----:B------:R-:W-:Y:S01]  /*3fb0*/  ISETP.GT.U32.AND P0, PT, R21, 0x7feffffe, PT ;  /* 0x7feffffe1500780c */ /* 0x000fe20003f04070 */
[----:B------:R-:W-:-:S05]  /*3fc0*/  VIADD R21, R22, 0xffffffff ;  /* 0xffffffff16157836 */ /* 0x000fca0000000000 */
[----:B------:R-:W-:-:S13]  /*3fd0*/  ISETP.GT.U32.OR P0, PT, R21, 0x7feffffe, P0 ;  /* 0x7feffffe1500780c */ /* 0x000fda0000704470 */
[----:B------:R-:W-:Y:S05]  /*3fe0*/  @P0 BRA `(.L_x_79) ;  /* 0x00000000006c0947 */ /* 0x000fea0003800000 */
[----:B------:R-:W-:-:S04]  /*3ff0*/  LOP3.LUT R17, R15, 0x7ff00000, RZ, 0xc0, !PT ;  /* 0x7ff000000f117812 */ /* 0x000fc800078ec0ff */
[CC--:B------:R-:W-:Y:S02]  /*4000*/  VIADDMNMX R16, R10.reuse, -R17.reuse, 0xb9600000, !PT ;  /* 0xb96000000a107446 */ /* 0x0c0fe40007800911 */
[----:B------:R-:W-:Y:S02]  /*4010*/  ISETP.GE.U32.AND P0, PT, R10, R17, PT ;  /* 0x000000110a00720c */ /* 0x000fe40003f06070 */
[----:B------:R-:W-:Y:S01]  /*4020*/  VIMNMX R10, PT, PT, R16, 0x46a00000, PT ;  /* 0x46a00000100a7848 */ /* 0x000fe20003fe0100 */
[----:B------:R-:W-:Y:S01]  /*4030*/  IMAD.MOV.U32 R16, RZ, RZ, RZ ;  /* 0x000000ffff107224 */ /* 0x000fe200078e00ff */
[----:B------:R-:W-:-:S04]  /*4040*/  SEL R17, R20, 0x63400000, !P0 ;  /* 0x6340000014117807 */ /* 0x000fc80004000000 */
[----:B------:R-:W-:-:S05]  /*4050*/  IADD3 R10, PT, PT, -R17, R10, RZ ;  /* 0x0000000a110a7210 */ /* 0x000fca0007ffe1ff */
[----:B------:R-:W-:-:S06]  /*4060*/  VIADD R17, R10, 0x7fe00000 ;  /* 0x7fe000000a117836 */ /* 0x000fcc0000000000 */
[----:B------:R-:W-:-:S10]  /*4070*/  DMUL R20, R26, R16 ;  /* 0x000000101a147228 */ /* 0x000fd40000000000 */
[----:B------:R-:W-:-:S13]  /*4080*/  FSETP.GTU.AND P0, PT, |R21|, 1.469367938527859385e-39, PT ;  /* 0x001000001500780b */ /* 0x000fda0003f0c200 */
[----:B------:R-:W-:Y:S05]  /*4090*/  @P0 BRA `(.L_x_80) ;  /* 0x0000000000940947 */ /* 0x000fea0003800000 */
[----:B------:R-:W-:Y:S01]  /*40a0*/  DFMA R2, R26, -R2, R18 ;  /* 0x800000021a02722b */ /* 0x000fe20000000012 */
[----:B------:R-:W-:-:S09]  /*40b0*/  IMAD.MOV.U32 R16, RZ, RZ, RZ ;  /* 0x000000ffff107224 */ /* 0x000fd200078e00ff */
[C---:B------:R-:W-:Y:S02]  /*40c0*/  FSETP.NEU.AND P0, PT, R3.reuse, RZ, PT ;  /* 0x000000ff0300720b */ /* 0x040fe40003f0d000 */
[----:B------:R-:W-:-:S04]  /*40d0*/  LOP3.LUT R15, R3, 0x80000000, R15, 0x48, !PT ;  /* 0x80000000030f7812 */ /* 0x000fc800078e480f */
[----:B------:R-:W-:-:S07]  /*40e0*/  LOP3.LUT R17, R15, R17, RZ, 0xfc, !PT ;  /* 0x000000110f117212 */ /* 0x000fce00078efcff */
[----:B------:R-:W-:Y:S05]  /*40f0*/  @!P0 BRA `(.L_x_80) ;  /* 0x00000000007c8947 */ /* 0x000fea0003800000 */
[----:B------:R-:W-:Y:S01]  /*4100*/  IADD3 R3, PT, PT, -R10, RZ, RZ ;  /* 0x000000ff0a037210 */ /* 0x000fe20007ffe1ff */
[----:B------:R-:W-:Y:S01]  /*4110*/  IMAD.MOV.U32 R2, RZ, RZ, RZ ;  /* 0x000000ffff027224 */ /* 0x000fe200078e00ff */
[----:B------:R-:W-:-:S05]  /*4120*/  DMUL.RP R16, R26, R16 ;  /* 0x000000101a107228 */ /* 0x000fca0000008000 */
[----:B------:R-:W-:-:S05]  /*4130*/  DFMA R2, R20, -R2, R26 ;  /* 0x800000021402722b */ /* 0x000fca000000001a */
[----:B------:R-:W-:Y:S02]  /*4140*/  LOP3.LUT R15, R17, R15, RZ, 0x3c, !PT ;  /* 0x0000000f110f7212 */ /* 0x000fe400078e3cff */
[----:B------:R-:W-:-:S04]  /*4150*/  IADD3 R2, PT, PT, -R10, -0x43300000, RZ ;  /* 0xbcd000000a027810 */ /* 0x000fc80007ffe1ff */
[----:B------:R-:W-:-:S04]  /*4160*/  FSETP.NEU.AND P0, PT, |R3|, R2, PT ;  /* 0x000000020300720b */ /* 0x000fc80003f0d200 */
[----:B------:R-:W-:Y:S02]  /*4170*/  FSEL R20, R16, R20, !P0 ;  /* 0x0000001410147208 */ /* 0x000fe40004000000 */
[----:B------:R-:W-:Y:S01]  /*4180*/  FSEL R21, R15, R21, !P0 ;  /* 0x000000150f157208 */ /* 0x000fe20004000000 */
[----:B------:R-:W-:Y:S06]  /*4190*/  BRA `(.L_x_80) ;  /* 0x0000000000547947 */ /* 0x000fec0003800000 */
.L_x_79:
[----:B------:R-:W-:-:S14]  /*41a0*/  DSETP.NAN.AND P0, PT, R16, R16, PT ;  /* 0x000000101000722a */ /* 0x000fdc0003f08000 */
[----:B------:R-:W-:Y:S05]  /*41b0*/  @P0 BRA `(.L_x_81) ;  /* 0x0000000000440947 */ /* 0x000fea0003800000 */
[----:B------:R-:W-:-:S14]  /*41c0*/  DSETP.NAN.AND P0, PT, R14, R14, PT ;  /* 0x0000000e0e00722a */ /* 0x000fdc0003f08000 */
[----:B------:R-:W-:Y:S05]  /*41d0*/  @P0 BRA `(.L_x_82) ;  /* 0x0000000000300947 */ /* 0x000fea0003800000 */
[----:B------:R-:W-:Y:S01]  /*41e0*/  ISETP.NE.AND P0, PT, R23, R22, PT ;  /* 0x000000161700720c */ /* 0x000fe20003f05270 */
[----:B------:R-:W-:Y:S02]  /*41f0*/  IMAD.MOV.U32 R20, RZ, RZ, 0x0 ;  /* 0x00000000ff147424 */ /* 0x000fe400078e00ff */
[----:B------:R-:W-:-:S10]  /*4200*/  IMAD.MOV.U32 R21, RZ, RZ, -0x80000 ;  /* 0xfff80000ff157424 */ /* 0x000fd400078e00ff */
[----:B------:R-:W-:Y:S05]  /*4210*/  @!P0 BRA `(.L_x_80) ;  /* 0x0000000000348947 */ /* 0x000fea0003800000 */
[----:B------:R-:W-:Y:S02]  /*4220*/  ISETP.NE.AND P0, PT, R23, 0x7ff00000, PT ;  /* 0x7ff000001700780c */ /* 0x000fe40003f05270 */
[----:B------:R-:W-:Y:S02]  /*4230*/  LOP3.LUT R21, R17, 0x80000000, R15, 0x48, !PT ;  /* 0x8000000011157812 */ /* 0x000fe400078e480f */
[----:B------:R-:W-:-:S13]  /*4240*/  ISETP.EQ.OR P0, PT, R22, RZ, !P0 ;  /* 0x000000ff1600720c */ /* 0x000fda0004702670 */
[----:B------:R-:W-:Y:S02]  /*4250*/  @P0 LOP3.LUT R2, R21, 0x7ff00000, RZ, 0xfc, !PT ;  /* 0x7ff0000015020812 */ /* 0x000fe400078efcff */
[----:B------:R-:W-:Y:S01]  /*4260*/  @!P0 MOV R20, RZ ;  /* 0x000000ff00148202 */ /* 0x000fe20000000f00 */
[----:B------:R-:W-:Y:S02]  /*4270*/  @P0 IMAD.MOV.U32 R20, RZ, RZ, RZ ;  /* 0x000000ffff140224 */ /* 0x000fe400078e00ff */
[----:B------:R-:W-:Y:S01]  /*4280*/  @P0 IMAD.MOV.U32 R21, RZ, RZ, R2 ;  /* 0x000000ffff150224 */ /* 0x000fe200078e0002 */
[----:B------:R-:W-:Y:S06]  /*4290*/  BRA `(.L_x_80) ;  /* 0x0000000000147947 */ /* 0x000fec0003800000 */
.L_x_82:
[----:B------:R-:W-:Y:S01]  /*42a0*/  LOP3.LUT R21, R15, 0x80000, RZ, 0xfc, !PT ;  /* 0x000800000f157812 */ /* 0x000fe200078efcff */
[----:B------:R-:W-:Y:S01]  /*42b0*/  IMAD.MOV.U32 R20, RZ, RZ, R14 ;  /* 0x000000ffff147224 */ /* 0x000fe200078e000e */
[----:B------:R-:W-:Y:S06]  /*42c0*/  BRA `(.L_x_80) ;  /* 0x0000000000087947 */ /* 0x000fec0003800000 */
.L_x_81:
[----:B------:R-:W-:Y:S02]  /*42d0*/  LOP3.LUT R21, R17, 0x80000, RZ, 0xfc, !PT ;  /* 0x0008000011157812 */ /* 0x000fe400078efcff */
[----:B------:R-:W-:-:S07]  /*42e0*/  MOV R20, R16 ;  /* 0x0000001000147202 */ /* 0x000fce0000000f00 */
.L_x_80:
[----:B------:R-:W-:Y:S05]  /*42f0*/  BSYNC.RECONVERGENT B0 ;  /* 0x0000000000007941 */ /* 0x000fea0003800200 */
.L_x_78:
[----:B------:R-:W-:Y:S02]  /*4300*/  IMAD.MOV.U32 R2, RZ, RZ, R0 ;  /* 0x000000ffff027224 */ /* 0x000fe400078e0000 */
[----:B------:R-:W-:-:S04]  /*4310*/  IMAD.MOV.U32 R3, RZ, RZ, 0x0 ;  /* 0x00000000ff037424 */ /* 0x000fc800078e00ff */
[----:B------:R-:W-:Y:S05]  /*4320*/  RET.REL.NODEC R2 `(_Z17invert_matrix_oldPA4_dS0_) ;  /* 0xffffffbc02347950 */ /* 0x000fea0003c3ffff */
.L_x_83:
[----:B------:R-:W-:-:S00]  /*4330*/  BRA `(.L_x_83) ;  /* 0xfffffffc00fc7947 */ /* 0x000fc0000383ffff */
[----:B------:R-:W-:-:S00]  /*4340*/  NOP ;  /* 0x0000000000007918 */ /* 0x000fc00000000000 */
        /* <DEDUP_REMOVED lines=11> */
.L_x_104:


//--------------------- .text._Z3devPA4_dS0_i     --------------------------
	.section	.text._Z3devPA4_dS0_i,"ax",@progbits
	.align	128
        .global         _Z3devPA4_dS0_i
        .type           _Z3devPA4_dS0_i,@function
        .size           _Z3devPA4_dS0_i,(.L_x_105 - _Z3devPA4_dS0_i)
        .other          _Z3devPA4_dS0_i,@"STO_CUDA_ENTRY STV_DEFAULT"
_Z3devPA4_dS0_i:
.text._Z3devPA4_dS0_i:
[----:B------:R-:W-:Y:S01]  /*0000*/  LDC R1, c[0x0][0x37c] ;  /* 0x0000df00ff017b82 */ /* 0x000fe20000000800 */
[----:B------:R-:W0:Y:S07]  /*0010*/  S2R R0, SR_TID.X ;  /* 0x0000000000007919 */ /* 0x000e2e0000002100 */
[----:B------:R-:W0:Y:S01]  /*0020*/  LDC R3, c[0x0][0x360] ;  /* 0x0000d800ff037b82 */ /* 0x000e220000000800 */
[----:B------:R-:W1:Y:S01]  /*0030*/  LDCU UR6, c[0x0][0x390] ;  /* 0x00007200ff0677ac */ /* 0x000e620008000800 */
[----:B------:R-:W-:Y:S01]  /*0040*/  BSSY.RECONVERGENT B0, `(.L_x_84) ;  /* 0x0000052000007945 */ /* 0x000fe20003800200 */
[----:B------:R-:W2:Y:S05]  /*0050*/  S2R R5, SR_TID.Y ;  /* 0x0000000000057919 */ /* 0x000eaa0000002200 */
[----:B------:R-:W0:Y:S08]  /*0060*/  S2UR UR4, SR_CTAID.X ;  /* 0x00000000000479c3 */ /* 0x000e300000002500 */
[----:B------:R-:W2:Y:S08]  /*0070*/  S2UR UR5, SR_CTAID.Y ;  /* 0x00000000000579c3 */ /* 0x000eb00000002600 */
[----:B------:R-:W2:Y:S01]  /*0080*/  LDC R2, c[0x0][0x364] ;  /* 0x0000d900ff027b82 */ /* 0x000ea20000000800 */
[----:B0-----:R-:W-:-:S02]  /*0090*/  IMAD R3, R3, UR4, R0 ;  /* 0x0000000403037c24 */ /* 0x001fc4000f8e0200 */
[----:B--2---:R-:W-:-:S05]  /*00a0*/  IMAD R2, R2, UR5, R5 ;  /* 0x0000000502027c24 */ /* 0x004fca000f8e0205 */
[----:B------:R-:W-:-:S04]  /*00b0*/  VIMNMX R0, PT, PT, R3, R2, !PT ;  /* 0x0000000203007248 */ /* 0x000fc80007fe0100 */
[----:B-1----:R-:W-:-:S13]  /*00c0*/  ISETP.GE.AND P0, PT, R0, UR6, PT ;  /* 0x0000000600007c0c */ /* 0x002fda000bf06270 */
[----:B------:R-:W-:Y:S05]  /*00d0*/  @P0 BRA `(.L_x_85) ;  /* 0x0000000400200947 */ /* 0x000fea0003800000 */
[----:B------:R-:W0:Y:S08]  /*00e0*/  LDC.64 R16, c[0x0][0x358] ;  /* 0x0000d600ff107b82 */ /* 0x000e300000000a00 */
[----:B------:R-:W1:Y:S01]  /*00f0*/  LDC.64 R14, c[0x0][0x380] ;  /* 0x0000e000ff0e7b82 */ /* 0x000e620000000a00 */
[----:B0-----:R-:W-:Y:S02]  /*0100*/  R2UR UR4, R16 ;  /* 0x00000000100472ca */ /* 0x001fe400000e0000 */
[----:B------:R-:W-:Y:S01]  /*0110*/  R2UR UR5, R17 ;  /* 0x00000000110572ca */ /* 0x000fe200000e0000 */
[----:B-1----:R-:W-:-:S04]  /*0120*/  IMAD.WIDE R14, R3, 0x20, R14 ;  /* 0x00000020030e7825 */ /* 0x002fc800078e020e */
[----:B------:R-:W-:-:S08]  /*0130*/  IMAD.WIDE R12, R3, 0x8, R14 ;  /* 0x00000008030c7825 */ /* 0x000fd000078e020e */
[----:B------:R-:W2:Y:S02]  /*0140*/  LDG.E.64 R6, desc[UR4][R12.64] ;  /* 0x000000040c067981 */ /* 0x000ea4000c1e1b00 */
[----:B--2---:R-:W-:-:S14]  /*0150*/  DSETP.NEU.AND P0, PT, R6, RZ, PT ;  /* 0x000000ff0600722a */ /* 0x004fdc0003f0d000 */
[----:B------:R-:W-:Y:S05]  /*0160*/  @!P0 BRA `(.L_x_85) ;  /* 0x0000000000fc8947 */ /* 0x000fea0003800000 */
[----:B------:R-:W0:Y:S01]  /*0170*/  LDC.64 R10, c[0x0][0x388] ;  /* 0x0000e200ff0a7b82 */ /* 0x000e220000000a00 */
[----:B------:R-:W-:Y:S02]  /*0180*/  R2UR UR4, R16 ;  /* 0x00000000100472ca */ /* 0x000fe400000e0000 */
[----:B------:R-:W-:Y:S01]  /*0190*/  R2UR UR5, R17 ;  /* 0x00000000110572ca */ /* 0x000fe200000e0000 */
[----:B0-----:R-:W-:-:S04]  /*01a0*/  IMAD.WIDE R10, R3, 0x20, R10 ;  /* 0x00000020030a7825 */ /* 0x001fc800078e020a */
[----:B------:R-:W-:-:S08]  /*01b0*/  IMAD.WIDE.U32 R10, R2, 0x8, R10 ;  /* 0x00000008020a7825 */ /* 0x000fd000078e000a */
        /* <DEDUP_REMOVED lines=19> */
[----:B------:R-:W-:Y:S05]  /*02f0*/  CALL.REL.NOINC `($__internal_1_$__cuda_sm20_div_rn_f64_full) ;  /* 0x0000000000a47944 */ /* 0x000fea0003c00000 */
[----:B------:R-:W-:Y:S02]  /*0300*/  IMAD.MOV.U32 R4, RZ, RZ, R20 ;  /* 0x000000ffff047224 */ /* 0x000fe400078e0014 */
[----:B------:R-:W-:-:S07]  /*0310*/  IMAD.MOV.U32 R5, RZ, RZ, R21 ;  /* 0x000000ffff057224 */ /* 0x000fce00078e0015 */
.L_x_87:
[----:B------:R-:W-:Y:S05]  /*0320*/  BSYNC.RECONVERGENT B1 ;  /* 0x0000000000017941 */ /* 0x000fea0003800200 */
.L_x_86:
[C---:B------:R-:W-:Y:S02]  /*0330*/  R2UR UR4, R16.reuse ;  /* 0x00000000100472ca */ /* 0x040fe400000e0000 */
[C---:B------:R-:W-:Y:S02]  /*0340*/  R2UR UR5, R17.reuse ;  /* 0x00000000110572ca */ /* 0x040fe400000e0000 */
[----:B------:R-:W-:Y:S02]  /*0350*/  R2UR UR6, R16 ;  /* 0x00000000100672ca */ /* 0x000fe400000e0000 */
[----:B------:R-:W-:-:S09]  /*0360*/  R2UR UR7, R17 ;  /* 0x00000000110772ca */ /* 0x000fd200000e0000 */
[----:B------:R0:W-:Y:S04]  /*0370*/  STG.E.64 desc[UR4][R10.64], R4 ;  /* 0x000000040a007986 */ /* 0x0001e8000c101b04 */
[----:B------:R-:W2:Y:S01]  /*0380*/  LDG.E.64 R12, desc[UR6][R12.64] ;  /* 0x000000060c0c7981 */ /* 0x000ea2000c1e1b00 */
[----:B------:R-:W-:-:S05]  /*0390*/  IMAD.WIDE.U32 R14, R2, 0x8, R14 ;  /* 0x00000008020e7825 */ /* 0x000fca00078e000e */
[----:B------:R-:W3:Y:S01]  /*03a0*/  LDG.E.64 R6, desc[UR4][R14.64] ;  /* 0x000000040e067981 */ /* 0x000ee2000c1e1b00 */
[----:B------:R-:W-:Y:S01]  /*03b0*/  IMAD.MOV.U32 R2, RZ, RZ, 0x1 ;  /* 0x00000001ff027424 */ /* 0x000fe200078e00ff */
[----:B------:R-:W-:Y:S01]  /*03c0*/  BSSY.RECONVERGENT B1, `(.L_x_88) ;  /* 0x0000016000017945 */ /* 0x000fe20003800200 */
[----:B--2---:R-:W1:Y:S01]  /*03d0*/  MUFU.RCP64H R3, R13 ;  /* 0x0000000d00037308 */ /* 0x004e620000001800 */
[----:B---3--:R-:W-:-:S03]  /*03e0*/  FSETP.GEU.AND P1, PT, |R7|, 6.5827683646048100446e-37, PT ;  /* 0x036000000700780b */ /* 0x008fc60003f2e200 */
[----:B-1----:R-:W-:-:S08]  /*03f0*/  DFMA R8, -R12, R2, 1 ;  /* 0x3ff000000c08742b */ /* 0x002fd00000000102 */
[----:B------:R-:W-:-:S08]  /*0400*/  DFMA R8, R8, R8, R8 ;  /* 0x000000080808722b */ /* 0x000fd00000000008 */
[----:B------:R-:W-:-:S08]  /*0410*/  DFMA R8, R2, R8, R2 ;  /* 0x000000080208722b */ /* 0x000fd00000000002 */
[----:B------:R-:W-:-:S08]  /*0420*/  DFMA R2, -R12, R8, 1 ;  /* 0x3ff000000c02742b */ /* 0x000fd00000000108 */
[----:B------:R-:W-:-:S08]  /*0430*/  DFMA R2, R8, R2, R8 ;  /* 0x000000020802722b */ /* 0x000fd00000000008 */
[----:B0-----:R-:W-:-:S08]  /*0440*/  DMUL R4, R6, R2 ;  /* 0x0000000206047228 */ /* 0x001fd00000000000 */
[----:B------:R-:W-:-:S08]  /*0450*/  DFMA R8, -R12, R4, R6 ;  /* 0x000000040c08722b */ /* 0x000fd00000000106 */
[----:B------:R-:W-:-:S10]  /*0460*/  DFMA R2, R2, R8, R4 ;  /* 0x000000080202722b */ /* 0x000fd40000000004 */
[----:B------:R-:W-:-:S05]  /*0470*/  FFMA R0, RZ, R13, R3 ;  /* 0x0000000dff007223 */ /* 0x000fca0000000003 */
[----:B------:R-:W-:-:S13]  /*0480*/  FSETP.GT.AND P0, PT, |R0|, 1.469367938527859385e-39, PT ;  /* 0x001000000000780b */ /* 0x000fda0003f04200 */
[----:B------:R-:W-:Y:S05]  /*0490*/  @P0 BRA P1, `(.L_x_89) ;  /* 0x0000000000200947 */ /* 0x000fea0000800000 */
[----:B------:R-:W-:Y:S01]  /*04a0*/  IMAD.MOV.U32 R4, RZ, RZ, R6 ;  /* 0x000000ffff047224 */ /* 0x000fe200078e0006 */
[----:B------:R-:W-:Y:S01]  /*04b0*/  MOV R0, 0x500 ;  /* 0x0000050000007802 */ /* 0x000fe20000000f00 */
[----:B------:R-:W-:Y:S02]  /*04c0*/  IMAD.MOV.U32 R5, RZ, RZ, R7 ;  /* 0x000000ffff057224 */ /* 0x000fe400078e0007 */
[----:B------:R-:W-:Y:S02]  /*04d0*/  IMAD.MOV.U32 R6, RZ, RZ, R12 ;  /* 0x000000ffff067224 */ /* 0x000fe400078e000c */
[----:B------:R-:W-:-:S07]  /*04e0*/  IMAD.MOV.U32 R7, RZ, RZ, R13 ;  /* 0x000000ffff077224 */ /* 0x000fce00078e000d */
[----:B------:R-:W-:Y:S05]  /*04f0*/  CALL.REL.NOINC `($__internal_1_$__cuda_sm20_div_rn_f64_full) ;  /* 0x0000000000247944 */ /* 0x000fea0003c00000 */
[----:B------:R-:W-:Y:S02]  /*0500*/  IMAD.MOV.U32 R2, RZ, RZ, R20 ;  /* 0x000000ffff027224 */ /* 0x000fe400078e0014 */
[----:B------:R-:W-:-:S07]  /*0510*/  IMAD.MOV.U32 R3, RZ, RZ, R21 ;  /* 0x000000ffff037224 */ /* 0x000fce00078e0015 */
.L_x_89:
[----:B------:R-:W-:Y:S05]  /*0520*/  BSYNC.RECONVERGENT B1 ;  /* 0x0000000000017941 */ /* 0x000fea0003800200 */
.L_x_88:
[----:B------:R-:W-:Y:S02]  /*0530*/  R2UR UR4, R16 ;  /* 0x00000000100472ca */ /* 0x000fe400000e0000 */
[----:B------:R-:W-:-:S13]  /*0540*/  R2UR UR5, R17 ;  /* 0x00000000110572ca */ /* 0x000fda00000e0000 */
[----:B------:R0:W-:Y:S02]  /*0550*/  STG.E.64 desc[UR4][R14.64], R2 ;  /* 0x000000020e007986 */ /* 0x0001e4000c101b04 */
.L_x_85:
[----:B------:R-:W-:Y:S05]  /*0560*/  BSYNC.RECONVERGENT B0 ;  /* 0x0000000000007941 */ /* 0x000fea0003800200 */
.L_x_84:
[----:B------:R-:W-:Y:S06]  /*0570*/  BAR.SYNC.DEFER_BLOCKING 0x0 ;  /* 0x0000000000007b1d */ /* 0x000fec0000010000 */
[----:B------:R-:W-:Y:S05]  /*0580*/  EXIT ;  /* 0x000000000000794d */ /* 0x000fea0003800000 */
        .weak           $__internal_1_$__cuda_sm20_div_rn_f64_full
        .type           $__internal_1_$__cuda_sm20_div_rn_f64_full,@function
        .size           $__internal_1_$__cuda_sm20_div_rn_f64_full,(.L_x_105 - $__internal_1_$__cuda_sm20_div_rn_f64_full)
$__internal_1_$__cuda_sm20_div_rn_f64_full:
[C---:B------:R-:W-:Y:S01]  /*0590*/  FSETP.GEU.AND P0, PT, |R7|.reuse, 1.469367938527859385e-39, PT ;  /* 0x001000000700780b */ /* 0x040fe20003f0e200 */
[----:B------:R-:W-:Y:S01]  /*05a0*/  IMAD.MOV.U32 R18, RZ, RZ, 0x1 ;  /* 0x00000001ff127424 */ /* 0x000fe200078e00ff */
[----:B------:R-:W-:Y:S01]  /*05b0*/  LOP3.LUT R8, R7, 0x800fffff, RZ, 0xc0, !PT ;  /* 0x800fffff07087812 */ /* 0x000fe200078ec0ff */
[----:B------:R-:W-:Y:S01]  /*05c0*/  IMAD.MOV.U32 R26, RZ, RZ, 0x1ca00000 ;  /* 0x1ca00000ff1a7424 */ /* 0x000fe200078e00ff */
[C---:B------:R-:W-:Y:S01]  /*05d0*/  FSETP.GEU.AND P2, PT, |R5|.reuse, 1.469367938527859385e-39, PT ;  /* 0x001000000500780b */ /* 0x040fe20003f4e200 */
[----:B------:R-:W-:Y:S01]  /*05e0*/  BSSY.RECONVERGENT B2, `(.L_x_90) ;  /* 0x0000052000027945 */ /* 0x000fe20003800200 */
[----:B------:R-:W-:Y:S01]  /*05f0*/  LOP3.LUT R9, R8, 0x3ff00000, RZ, 0xfc, !PT ;  /* 0x3ff0000008097812 */ /* 0x000fe200078efcff */
[----:B------:R-:W-:Y:S01]  /*0600*/  IMAD.MOV.U32 R8, RZ, RZ, R6 ;  /* 0x000000ffff087224 */ /* 0x000fe200078e0006 */
[----:B------:R-:W-:Y:S02]  /*0610*/  LOP3.LUT R3, R5, 0x7ff00000, RZ, 0xc0, !PT ;  /* 0x7ff0000005037812 */ /* 0x000fe400078ec0ff */
[----:B------:R-:W-:-:S03]  /*0620*/  LOP3.LUT R28, R7, 0x7ff00000, RZ, 0xc0, !PT ;  /* 0x7ff00000071c7812 */ /* 0x000fc600078ec0ff */
[----:B------:R-:W-:Y:S01]  /*0630*/  @!P0 DMUL R8, R6, 8.98846567431157953865e+307 ;  /* 0x7fe0000006088828 */ /* 0x000fe20000000000 */
[----:B------:R-:W-:-:S03]  /*0640*/  ISETP.GE.U32.AND P1, PT, R3, R28, PT ;  /* 0x0000001c0300720c */ /* 0x000fc60003f26070 */
[----:B------:R-:W-:Y:S02]  /*0650*/  @!P2 LOP3.LUT R20, R7, 0x7ff00000, RZ, 0xc0, !PT ;  /* 0x7ff000000714a812 */ /* 0x000fe400078ec0ff */
[----:B------:R-:W0:Y:S02]  /*0660*/  MUFU.RCP64H R19, R9 ;  /* 0x0000000900137308 */ /* 0x000e240000001800 */
[----:B------:R-:W-:Y:S02]  /*0670*/  @!P2 ISETP.GE.U32.AND P3, PT, R3, R20, PT ;  /* 0x000000140300a20c */ /* 0x000fe40003f66070 */
[----:B------:R-:W-:Y:S02]  /*0680*/  @!P0 LOP3.LUT R28, R9, 0x7ff00000, RZ, 0xc0, !PT ;  /* 0x7ff00000091c8812 */ /* 0x000fe400078ec0ff */
[----:B------:R-:W-:-:S04]  /*0690*/  @!P2 SEL R21, R26, 0x63400000, !P3 ;  /* 0x634000001a15a807 */ /* 0x000fc80005800000 */
[----:B------:R-:W-:-:S04]  /*06a0*/  @!P2 LOP3.LUT R24, R21, 0x80000000, R5, 0xf8, !PT ;  /* 0x800000001518a812 */ /* 0x000fc800078ef805 */
[----:B------:R-:W-:Y:S01]  /*06b0*/  @!P2 LOP3.LUT R25, R24, 0x100000, RZ, 0xfc, !PT ;  /* 0x001000001819a812 */ /* 0x000fe200078efcff */
[----:B------:R-:W-:Y:S01]  /*06c0*/  @!P2 IMAD.MOV.U32 R24, RZ, RZ, RZ ;  /* 0x000000ffff18a224 */ /* 0x000fe200078e00ff */
[----:B0-----:R-:W-:-:S08]  /*06d0*/  DFMA R22, R18, -R8, 1 ;  /* 0x3ff000001216742b */ /* 0x001fd00000000808 */
        /* <DEDUP_REMOVED lines=11> */
[----:B------:R-:W-:Y:S01]  /*0790*/  IMAD.MOV.U32 R22, RZ, RZ, R3 ;  /* 0x000000ffff167224 */ /* 0x000fe200078e0003 */
[----:B------:R-:W-:-:S05]  /*07a0*/  @!P2 LOP3.LUT R22, R19, 0x7ff00000, RZ, 0xc0, !PT ;  /* 0x7ff000001316a812 */ /* 0x000fca00078ec0ff */
        /* <DEDUP_REMOVED lines=10> */
[----:B------:R-:W-:-:S05]  /*0850*/  SEL R26, R26, 0x63400000, !P0 ;  /* 0x634000001a1a7807 */ /* 0x000fca0004000000 */
[----:B------:R-:W-:-:S04]  /*0860*/  IMAD.IADD R3, R3, 0x1, -R26 ;  /* 0x0000000103037824 */ /* 0x000fc800078e0a1a */
[----:B------:R-:W-:-:S06]  /*0870*/  VIADD R5, R3, 0x7fe00000 ;  /* 0x7fe0000003057836 */ /* 0x000fcc0000000000 */
[----:B------:R-:W-:-:S10]  /*0880*/  DMUL R20, R24, R4 ;  /* 0x0000000418147228 */ /* 0x000fd40000000000 */
[----:B------:R-:W-:-:S13]  /*0890*/  FSETP.GTU.AND P0, PT, |R21|, 1.469367938527859385e-39, PT ;  /* 0x001000001500780b */ /* 0x000fda0003f0c200 */
[----:B------:R-:W-:Y:S05]  /*08a0*/  @P0 BRA `(.L_x_92) ;  /* 0x0000000000940947 */ /* 0x000fea0003800000 */
[----:B------:R-:W-:-:S06]  /*08b0*/  DFMA R8, R24, -R8, R18 ;  /* 0x800000081808722b */ /* 0x000fcc0000000012 */
[----:B------:R-:W-:-:S04]  /*08c0*/  IMAD.MOV.U32 R8, RZ, RZ, RZ ;  /* 0x000000ffff087224 */ /* 0x000fc800078e00ff */
[C---:B------:R-:W-:Y:S02]  /*08d0*/  FSETP.NEU.AND P0, PT, R9.reuse, RZ, PT ;  /* 0x000000ff0900720b */ /* 0x040fe40003f0d000 */
[----:B------:R-:W-:-:S04]  /*08e0*/  LOP3.LUT R7, R9, 0x80000000, R7, 0x48, !PT ;  /* 0x8000000009077812 */ /* 0x000fc800078e4807 */
[----:B------:R-:W-:-:S07]  /*08f0*/  LOP3.LUT R9, R7, R5, RZ, 0xfc, !PT ;  /* 0x0000000507097212 */ /* 0x000fce00078efcff */
[----:B------:R-:W-:Y:S05]  /*0900*/  @!P0 BRA `(.L_x_92) ;  /* 0x00000000007c8947 */ /* 0x000fea0003800000 */
[----:B------:R-:W-:Y:S01]  /*0910*/  IMAD.MOV R5, RZ, RZ, -R3 ;  /* 0x000000ffff057224 */ /* 0x000fe200078e0a03 */
[----:B------:R-:W-:Y:S01]  /*0920*/  DMUL.RP R8, R24, R8 ;  /* 0x0000000818087228 */ /* 0x000fe20000008000 */
[----:B------:R-:W-:Y:S01]  /*0930*/  IMAD.MOV.U32 R4, RZ, RZ, RZ ;  /* 0x000000ffff047224 */ /* 0x000fe200078e00ff */
[----:B------:R-:W-:-:S05]  /*0940*/  IADD3 R3, PT, PT, -R3, -0x43300000, RZ ;  /* 0xbcd0000003037810 */ /* 0x000fca0007ffe1ff */
[----:B------:R-:W-:-:S03]  /*0950*/  DFMA R4, R20, -R4, R24 ;  /* 0x800000041404722b */ /* 0x000fc60000000018 */
[----:B------:R-:W-:-:S07]  /*0960*/  LOP3.LUT R7, R9, R7, RZ, 0x3c, !PT ;  /* 0x0000000709077212 */ /* 0x000fce00078e3cff */
[----:B------:R-:W-:-:S04]  /*0970*/  FSETP.NEU.AND P0, PT, |R5|, R3, PT ;  /* 0x000000030500720b */ /* 0x000fc80003f0d200 */
[----:B------:R-:W-:Y:S02]  /*0980*/  FSEL R20, R8, R20, !P0 ;  /* 0x0000001408147208 */ /* 0x000fe40004000000 */
[----:B------:R-:W-:Y:S01]  /*0990*/  FSEL R21, R7, R21, !P0 ;  /* 0x0000001507157208 */ /* 0x000fe20004000000 */
[----:B------:R-:W-:Y:S06]  /*09a0*/  BRA `(.L_x_92) ;  /* 0x0000000000547947 */ /* 0x000fec0003800000 */
.L_x_91:
        /* <DEDUP_REMOVED lines=11> */
[----:B------:R-:W-:Y:S01]  /*0a60*/  @P0 LOP3.LUT R3, R21, 0x7ff00000, RZ, 0xfc, !PT ;  /* 0x7ff0000015030812 */ /* 0x000fe200078efcff */
[----:B------:R-:W-:Y:S02]  /*0a70*/  @!P0 IMAD.MOV.U32 R20, RZ, RZ, RZ ;  /* 0x000000ffff148224 */ /* 0x000fe400078e00ff */
[----:B------:R-:W-:Y:S02]  /*0a80*/  @P0 IMAD.MOV.U32 R20, RZ, RZ, RZ ;  /* 0x000000ffff140224 */ /* 0x000fe400078e00ff */
[----:B------:R-:W-:Y:S01]  /*0a90*/  @P0 IMAD.MOV.U32 R21, RZ, RZ, R3 ;  /* 0x000000ffff150224 */ /* 0x000fe200078e0003 */
[----:B------:R-:W-:Y:S06]  /*0aa0*/  BRA `(.L_x_92) ;  /* 0x0000000000147947 */ /* 0x000fec0003800000 */
.L_x_94:
[----:B------:R-:W-:Y:S01]  /*0ab0*/  LOP3.LUT R21, R7, 0x80000, RZ, 0xfc, !PT ;  /* 0x0008000007157812 */ /* 0x000fe200078efcff */
[----:B------:R-:W-:Y:S01]  /*0ac0*/  IMAD.MOV.U32 R20, RZ, RZ, R6 ;  /* 0x000000ffff147224 */ /* 0x000fe200078e0006 */
[----:B------:R-:W-:Y:S06]  /*0ad0*/  BRA `(.L_x_92) ;  /* 0x0000000000087947 */ /* 0x000fec0003800000 */
.L_x_93:
[----:B------:R-:W-:Y:S01]  /*0ae0*/  LOP3.LUT R21, R5, 0x80000, RZ, 0xfc, !PT ;  /* 0x0008000005157812 */ /* 0x000fe200078efcff */
[----:B------:R-:W-:-:S07]  /*0af0*/  IMAD.MOV.U32 R20, RZ, RZ, R4 ;  /* 0x000000ffff147224 */ /* 0x000fce00078e0004 */
.L_x_92:
[----:B------:R-:W-:Y:S05]  /*0b00*/  BSYNC.RECONVERGENT B2 ;  /* 0x0000000000027941 */ /* 0x000fea0003800200 */
.L_x_90:
[----:B------:R-:W-:Y:S02]  /*0b10*/  IMAD.MOV.U32 R4, RZ, RZ, R0 ;  /* 0x000000ffff047224 */ /* 0x000fe400078e0000 */
[----:B------:R-:W-:-:S04]  /*0b20*/  IMAD.MOV.U32 R5, RZ, RZ, 0x0 ;  /* 0x00000000ff057424 */ /* 0x000fc800078e00ff */
[----:B------:R-:W-:Y:S05]  /*0b30*/  RET.REL.NODEC R4 `(_Z3devPA4_dS0_i) ;  /* 0xfffffff404307950 */ /* 0x000fea0003c3ffff */
.L_x_95:
        /* <DEDUP_REMOVED lines=12> */
.L_x_105:


//--------------------- .text._Z12gauss_jordanPA4_dS0_ii --------------------------
	.section	.text._Z12gauss_jordanPA4_dS0_ii,"ax",@progbits
	.align	128
        .global         _Z12gauss_jordanPA4_dS0_ii
        .type           _Z12gauss_jordanPA4_dS0_ii,@function
        .size           _Z12gauss_jordanPA4_dS0_ii,(.L_x_106 - _Z12gauss_jordanPA4_dS0_ii)
        .other          _Z12gauss_jordanPA4_dS0_ii,@"STO_CUDA_ENTRY STV_DEFAULT"
_Z12gauss_jordanPA4_dS0_ii:
.text._Z12gauss_jordanPA4_dS0_ii:
[----:B------:R-:W-:Y:S01]  /*0000*/  LDC R1, c[0x0][0x37c] ;  /* 0x0000df00ff017b82 */ /* 0x000fe20000000800 */
[----:B------:R-:W0:Y:S07]  /*0010*/  S2R R3, SR_TID.X ;  /* 0x0000000000037919 */ /* 0x000e2e0000002100 */
[----:B------:R-:W0:Y:S01]  /*0020*/  LDC R0, c[0x0][0x360] ;  /* 0x0000d800ff007b82 */ /* 0x000e220000000800 */
[----:B------:R-:W1:Y:S07]  /*0030*/  S2R R2, SR_TID.Y ;  /* 0x0000000000027919 */ /* 0x000e6e0000002200 */
[----:B------:R-:W0:Y:S08]  /*0040*/  S2UR UR4, SR_CTAID.X ;  /* 0x00000000000479c3 */ /* 0x000e300000002500 */
[----:B------:R-:W1:Y:S08]  /*0050*/  S2UR UR5, SR_CTAID.Y ;  /* 0x00000000000579c3 */ /* 0x000e700000002600 */
[----:B------:R-:W1:Y:S08]  /*0060*/  LDC R15, c[0x0][0x364] ;  /* 0x0000d900ff0f7b82 */ /* 0x000e700000000800 */
[----:B------:R-:W2:Y:S01]  /*0070*/  LDC.64 R10, c[0x0][0x390] ;  /* 0x0000e400ff0a7b82 */ /* 0x000ea20000000a00 */
[----:B0-----:R-:W-:-:S02]  /*0080*/  IMAD R0, R0, UR4, R3 ;  /* 0x0000000400007c24 */ /* 0x001fc4000f8e0203 */
[----:B-1----:R-:W-:-:S05]  /*0090*/  IMAD R15, R15, UR5, R2 ;  /* 0x000000050f0f7c24 */ /* 0x002fca000f8e0202 */
[C---:B------:R-:W-:Y:S02]  /*00a0*/  VIMNMX R3, PT, PT, R0.reuse, R15, !PT ;  /* 0x0000000f00037248 */ /* 0x040fe40007fe0100 */
[----:B--2---:R-:W-:-:S04]  /*00b0*/  ISETP.GT.AND P0, PT, R0, R11, PT ;  /* 0x0000000b0000720c */ /* 0x004fc80003f04270 */
[----:B------:R-:W-:-:S13]  /*00c0*/  ISETP.GE.OR P0, PT, R3, R10, !P0 ;  /* 0x0000000a0300720c */ /* 0x000fda0004706670 */
[----:B------:R-:W-:Y:S05]  /*00d0*/  @P0 EXIT ;  /* 0x000000000000094d */ /* 0x000fea0003800000 */
[----:B------:R-:W0:Y:S01]  /*00e0*/  LDC.64 R4, c[0x0][0x380] ;  /* 0x0000e000ff047b82 */ /* 0x000e220000000a00 */
[----:B------:R-:W1:Y:S01]  /*00f0*/  LDCU.64 UR4, c[0x0][0x358] ;  /* 0x00006b00ff0477ac */ /* 0x000e620008000a00 */
[----:B0-----:R-:W-:-:S04]  /*0100*/  IMAD.WIDE R6, R11, 0x20, R4 ;  /* 0x000000200b067825 */ /* 0x001fc800078e0204 */
[----:B------:R-:W-:-:S06]  /*0110*/  IMAD.WIDE R8, R11, 0x8, R6 ;  /* 0x000000080b087825 */ /* 0x000fcc00078e0206 */
[----:B-1----:R-:W2:Y:S01]  /*0120*/  LDG.E.64 R8, desc[UR4][R8.64] ;  /* 0x0000000408087981 */ /* 0x002ea2000c1e1b00 */
[----:B------:R-:W-:-:S04]  /*0130*/  IMAD.WIDE R4, R0, 0x20, R4 ;  /* 0x0000002000047825 */ /* 0x000fc800078e0204 */
[----:B------:R-:W-:-:S06]  /*0140*/  IMAD.WIDE R10, R11, 0x8, R4 ;  /* 0x000000080b0a7825 */ /* 0x000fcc00078e0204 */
[----:B------:R-:W3:Y:S01]  /*0150*/  LDG.E.64 R10, desc[UR4][R10.64] ;  /* 0x000000040a0a7981 */ /* 0x000ee2000c1e1b00 */
[----:B------:R-:W-:Y:S01]  /*0160*/  IMAD.MOV.U32 R2, RZ, RZ, 0x1 ;  /* 0x00000001ff027424 */ /* 0x000fe200078e00ff */
[----:B------:R-:W-:Y:S01]  /*0170*/  BSSY.RECONVERGENT B0, `(.L_x_96) ;  /* 0x0000012000007945 */ /* 0x000fe20003800200 */
[----:B--2---:R-:W0:Y:S01]  /*0180*/  MUFU.RCP64H R3, R9 ;  /* 0x0000000900037308 */ /* 0x004e220000001800 */
[----:B---3--:R-:W-:-:S03]  /*0190*/  FSETP.GEU.AND P1, PT, |R11|, 6.5827683646048100446e-37, PT ;  /* 0x036000000b00780b */ /* 0x008fc60003f2e200 */
[----:B0-----:R-:W-:-:S08]  /*01a0*/  DFMA R12, -R8, R2, 1 ;  /* 0x3ff00000080c742b */ /* 0x001fd00000000102 */
[----:B------:R-:W-:-:S08]  /*01b0*/  DFMA R12, R12, R12, R12 ;  /* 0x0000000c0c0c722b */ /* 0x000fd0000000000c */
[----:B------:R-:W-:-:S08]  /*01c0*/  DFMA R12, R2, R12, R2 ;  /* 0x0000000c020c722b */ /* 0x000fd00000000002 */
[----:B------:R-:W-:-:S08]  /*01d0*/  DFMA R2, -R8, R12, 1 ;  /* 0x3ff000000802742b */ /* 0x000fd0000000010c */
[----:B------:R-:W-:-:S08]  /*01e0*/  DFMA R2, R12, R2, R12 ;  /* 0x000000020c02722b */ /* 0x000fd0000000000c */
[----:B------:R-:W-:-:S08]  /*01f0*/  DMUL R12, R10, R2 ;  /* 0x000000020a0c7228 */ /* 0x000fd00000000000 */
[----:B------:R-:W-:-:S08]  /*0200*/  DFMA R16, -R8, R12, R10 ;  /* 0x0000000c0810722b */ /* 0x000fd0000000010a */
[----:B------:R-:W-:-:S10]  /*0210*/  DFMA R2, R2, R16, R12 ;  /* 0x000000100202722b */ /* 0x000fd4000000000c */
[----:B------:R-:W-:-:S05]  /*0220*/  FFMA R12, RZ, R9, R3 ;  /* 0x00000009ff0c7223 */ /* 0x000fca0000000003 */
[----:B------:R-:W-:-:S13]  /*0230*/  FSETP.GT.AND P0, PT, |R12|, 1.469367938527859385e-39, PT ;  /* 0x001000000c00780b */ /* 0x000fda0003f04200 */
[----:B------:R-:W-:Y:S05]  /*0240*/  @P0 BRA P1, `(.L_x_97) ;  /* 0x0000000000100947 */ /* 0x000fea0000800000 */
[----:B------:R-:W-:-:S07]  /*0250*/  MOV R14, 0x270 ;  /* 0x00000270000e7802 */ /* 0x000fce0000000f00 */
[----:B------:R-:W-:Y:S05]  /*0260*/  CALL.REL.NOINC `($__internal_2_$__cuda_sm20_div_rn_f64_full) ;  /* 0x0000000000587944 */ /* 0x000fea0003c00000 */
[----:B------:R-:W-:Y:S02]  /*0270*/  IMAD.MOV.U32 R2, RZ, RZ, R16 ;  /* 0x000000ffff027224 */ /* 0x000fe400078e0010 */
[----:B------:R-:W-:-:S07]  /*0280*/  IMAD.MOV.U32 R3, RZ, RZ, R17 ;  /* 0x000000ffff037224 */ /* 0x000fce00078e0011 */
.L_x_97:
[----:B------:R-:W-:Y:S05]  /*0290*/  BSYNC.RECONVERGENT B0 ;  /* 0x0000000000007941 */ /* 0x000fea0003800200 */
.L_x_96:
[----:B------:R-:W0:Y:S08]  /*02a0*/  LDC R14, c[0x0][0x394] ;  /* 0x0000e500ff0e7b82 */ /* 0x000e300000000800 */
[----:B------:R-:W0:Y:S02]  /*02b0*/  LDC.64 R10, c[0x0][0x388] ;  /* 0x0000e200ff0a7b82 */ /* 0x000e240000000a00 */
[----:B0-----:R-:W-:-:S04]  /*02c0*/  IMAD.WIDE R8, R14, 0x20, R10 ;  /* 0x000000200e087825 */ /* 0x001fc800078e020a */
[----:B------:R-:W-:-:S04]  /*02d0*/  IMAD.WIDE R10, R0, 0x20, R10 ;  /* 0x00000020000a7825 */ /* 0x000fc800078e020a */
[----:B------:R-:W-:-:S04]  /*02e0*/  IMAD.WIDE.U32 R8, R15, 0x8, R8 ;  /* 0x000000080f087825 */ /* 0x000fc800078e0008 */
[C---:B------:R-:W-:Y:S02]  /*02f0*/  IMAD.WIDE.U32 R10, R15.reuse, 0x8, R10 ;  /* 0x000000080f0a7825 */ /* 0x040fe400078e000a */
[----:B------:R-:W2:Y:S04]  /*0300*/  LDG.E.64 R8, desc[UR4][R8.64] ;  /* 0x0000000408087981 */ /* 0x000ea8000c1e1b00 */
[----:B------:R-:W2:Y:S01]  /*0310*/  LDG.E.64 R12, desc[UR4][R10.64] ;  /* 0x000000040a0c7981 */ /* 0x000ea2000c1e1b00 */
[----:B------:R-:W-:Y:S01]  /*0320*/  ISETP.GE.AND P0, PT, R15, R14, PT ;  /* 0x0000000e0f00720c */ /* 0x000fe20003f06270 */
[----:B--2---:R-:W-:-:S07]  /*0330*/  DFMA R12, -R8, R2, R12 ;  /* 0x00000002080c722b */ /* 0x004fce000000010c */
[----:B------:R0:W-:Y:S05]  /*0340*/  STG.E.64 desc[UR4][R10.64], R12 ;  /* 0x0000000c0a007986 */ /* 0x0001ea000c101b04 */
[----:B------:R-:W-:Y:S05]  /*0350*/  @!P0 EXIT ;  /* 0x000000000000894d */ /* 0x000fea0003800000 */
[----:B------:R-:W-:-:S04]  /*0360*/  IMAD.WIDE.U32 R6, R15, 0x8, R6 ;  /* 0x000000080f067825 */ /* 0x000fc800078e0006 */
[----:B------:R-:W-:Y:S02]  /*0370*/  IMAD.WIDE.U32 R4, R15, 0x8, R4 ;  /* 0x000000080f047825 */ /* 0x000fe400078e0004 */
[----:B------:R-:W2:Y:S04]  /*0380*/  LDG.E.64 R6, desc[UR4][R6.64] ;  /* 0x0000000406067981 */ /* 0x000ea8000c1e1b00 */
[----:B------:R-:W2:Y:S02]  /*0390*/  LDG.E.64 R8, desc[UR4][R4.64] ;  /* 0x0000000404087981 */ /* 0x000ea4000c1e1b00 */
[----:B--2---:R-:W-:-:S07]  /*03a0*/  DFMA R8, R6, -R2, R8 ;  /* 0x800000020608722b */ /* 0x004fce0000000008 */
[----:B------:R-:W-:Y:S01]  /*03b0*/  STG.E.64 desc[UR4][R4.64], R8 ;  /* 0x0000000804007986 */ /* 0x000fe2000c101b04 */
[----:B------:R-:W-:Y:S05]  /*03c0*/  EXIT ;  /* 0x000000000000794d */ /* 0x000fea0003800000 */
        .weak           $__internal_2_$__cuda_sm20_div_rn_f64_full
        .type           $__internal_2_$__cuda_sm20_div_rn_f64_full,@function
        .size           $__internal_2_$__cuda_sm20_div_rn_f64_full,(.L_x_106 - $__internal_2_$__cuda_sm20_div_rn_f64_full)
$__internal_2_$__cuda_sm20_div_rn_f64_full:
        /* <DEDUP_REMOVED lines=11> */
[C---:B------:R-:W-:Y:S01]  /*0480*/  ISETP.GE.U32.AND P1, PT, R22.reuse, R25, PT ;  /* 0x000000191600720c */ /* 0x040fe20003f26070 */
[----:B------:R-:W-:Y:S02]  /*0490*/  IMAD.MOV.U32 R24, RZ, RZ, R22 ;  /* 0x000000ffff187224 */ /* 0x000fe400078e0016 */
[----:B------:R-:W-:Y:S02]  /*04a0*/  @!P2 LOP3.LUT R19, R9, 0x7ff00000, RZ, 0xc0, !PT ;  /* 0x7ff000000913a812 */ /* 0x000fe400078ec0ff */
[----:B------:R-:W0:Y:S02]  /*04b0*/  MUFU.RCP64H R17, R3 ;  /* 0x0000000300117308 */ /* 0x000e240000001800 */
[----:B------:R-:W-:Y:S02]  /*04c0*/  @!P2 ISETP.GE.U32.AND P3, PT, R22, R19, PT ;  /* 0x000000131600a20c */ /* 0x000fe40003f66070 */
[----:B------:R-:W-:-:S02]  /*04d0*/  @!P0 LOP3.LUT R25, R3, 0x7ff00000, RZ, 0xc0, !PT ;  /* 0x7ff0000003198812 */ /* 0x000fc400078ec0ff */
        /* <DEDUP_REMOVED lines=12> */
[----:B------:R-:W-:-:S05]  /*05a0*/  DFMA R18, R16, R18, R16 ;  /* 0x000000121012722b */ /* 0x000fca0000000010 */
[----:B------:R-:W-:-:S03]  /*05b0*/  @!P2 LOP3.LUT R24, R13, 0x7ff00000, RZ, 0xc0, !PT ;  /* 0x7ff000000d18a812 */ /* 0x000fc600078ec0ff */
[----:B------:R-:W-:Y:S02]  /*05c0*/  DMUL R16, R18, R12 ;  /* 0x0000000c12107228 */ /* 0x000fe40000000000 */
[----:B------:R-:W-:-:S05]  /*05d0*/  VIADD R26, R24, 0xffffffff ;  /* 0xffffffff181a7836 */ /* 0x000fca0000000000 */
[----:B------:R-:W-:Y:S01]  /*05e0*/  ISETP.GT.U32.AND P0, PT, R26, 0x7feffffe, PT ;  /* 0x7feffffe1a00780c */ /* 0x000fe20003f04070 */
[----:B------:R-:W-:Y:S01]  /*05f0*/  VIADD R26, R25, 0xffffffff ;  /* 0xffffffff191a7836 */ /* 0x000fe20000000000 */
[----:B------:R-:W-:-:S04]  /*0600*/  DFMA R20, R16, -R2, R12 ;  /* 0x800000021014722b */ /* 0x000fc8000000000c */
[----:B------:R-:W-:-:S04]  /*0610*/  ISETP.GT.U32.OR P0, PT, R26, 0x7feffffe, P0 ;  /* 0x7feffffe1a00780c */ /* 0x000fc80000704470 */
[----:B------:R-:W-:-:S09]  /*0620*/  DFMA R20, R18, R20, R16 ;  /* 0x000000141214722b */ /* 0x000fd20000000010 */
[----:B------:R-:W-:Y:S05]  /*0630*/  @P0 BRA `(.L_x_99) ;  /* 0x00000000006c0947 */ /* 0x000fea0003800000 */
[----:B------:R-:W-:Y:S01]  /*0640*/  LOP3.LUT R11, R9, 0x7ff00000, RZ, 0xc0, !PT ;  /* 0x7ff00000090b7812 */ /* 0x000fe200078ec0ff */
[----:B------:R-:W-:-:S03]  /*0650*/  IMAD.MOV.U32 R18, RZ, RZ, RZ ;  /* 0x000000ffff127224 */ /* 0x000fc600078e00ff */
[CC--:B------:R-:W-:Y:S02]  /*0660*/  VIADDMNMX R10, R22.reuse, -R11.reuse, 0xb9600000, !PT ;  /* 0xb9600000160a7446 */ /* 0x0c0fe4000780090b */
[----:B------:R-:W-:Y:S02]  /*0670*/  ISETP.GE.U32.AND P0, PT, R22, R11, PT ;  /* 0x0000000b1600720c */ /* 0x000fe40003f06070 */
[----:B------:R-:W-:Y:S02]  /*0680*/  VIMNMX R10, PT, PT, R10, 0x46a00000, PT ;  /* 0x46a000000a0a7848 */ /* 0x000fe40003fe0100 */
[----:B------:R-:W-:-:S05]  /*0690*/  SEL R23, R23, 0x63400000, !P0 ;  /* 0x6340000017177807 */ /* 0x000fca0004000000 */
[----:B------:R-:W-:-:S04]  /*06a0*/  IMAD.IADD R10, R10, 0x1, -R23 ;  /* 0x000000010a0a7824 */ /* 0x000fc800078e0a17 */
        /* <DEDUP_REMOVED lines=10> */
[----:B------:R-:W-:Y:S01]  /*0750*/  IMAD.MOV R3, RZ, RZ, -R10 ;  /* 0x000000ffff037224 */ /* 0x000fe200078e0a0a */
[----:B------:R-:W-:Y:S01]  /*0760*/  DMUL.RP R18, R20, R18 ;  /* 0x0000001214127228 */ /* 0x000fe20000008000 */
[----:B------:R-:W-:-:S06]  /*0770*/  IMAD.MOV.U32 R2, RZ, RZ, RZ ;  /* 0x000000ffff027224 */ /* 0x000fcc00078e00ff */
[----:B------:R-:W-:-:S03]  /*0780*/  DFMA R2, R16, -R2, R20 ;  /* 0x800000021002722b */ /* 0x000fc60000000014 */
[----:B------:R-:W-:-:S03]  /*0790*/  LOP3.LUT R9, R19, R9, RZ, 0x3c, !PT ;  /* 0x0000000913097212 */ /* 0x000fc600078e3cff */
[----:B------:R-:W-:-:S04]  /*07a0*/  IADD3 R2, PT, PT, -R10, -0x43300000, RZ ;  /* 0xbcd000000a027810 */ /* 0x000fc80007ffe1ff */
[----:B------:R-:W-:-:S04]  /*07b0*/  FSETP.NEU.AND P0, PT, |R3|, R2, PT ;  /* 0x000000020300720b */ /* 0x000fc80003f0d200 */
[----:B------:R-:W-:Y:S02]  /*07c0*/  FSEL R16, R18, R16, !P0 ;  /* 0x0000001012107208 */ /* 0x000fe40004000000 */
[----:B------:R-:W-:Y:S01]  /*07d0*/  FSEL R17, R9, R17, !P0 ;  /* 0x0000001109117208 */ /* 0x000fe20004000000 */
[----:B------:R-:W-:Y:S06]  /*07e0*/  BRA `(.L_x_100) ;  /* 0x0000000000547947 */ /* 0x000fec0003800000 */
.L_x_99:
        /* <DEDUP_REMOVED lines=16> */
.L_x_102:
[----:B------:R-:W-:Y:S01]  /*08f0*/  LOP3.LUT R17, R9, 0x80000, RZ, 0xfc, !PT ;  /* 0x0008000009117812 */ /* 0x000fe200078efcff */
[----:B------:R-:W-:Y:S01]  /*0900*/  IMAD.MOV.U32 R16, RZ, RZ, R8 ;  /* 0x000000ffff107224 */ /* 0x000fe200078e0008 */
[----:B------:R-:W-:Y:S06]  /*0910*/  BRA `(.L_x_100) ;  /* 0x0000000000087947 */ /* 0x000fec0003800000 */
.L_x_101:
[----:B------:R-:W-:Y:S01]  /*0920*/  LOP3.LUT R17, R11, 0x80000, RZ, 0xfc, !PT ;  /* 0x000800000b117812 */ /* 0x000fe200078efcff */
[----:B------:R-:W-:-:S07]  /*0930*/  IMAD.MOV.U32 R16, RZ, RZ, R10 ;  /* 0x000000ffff107224 */ /* 0x000fce00078e000a */
.L_x_100:
[----:B------:R-:W-:Y:S05]  /*0940*/  BSYNC.RECONVERGENT B1 ;  /* 0x0000000000017941 */ /* 0x000fea0003800200 */
.L_x_98:
[----:B------:R-:W-:Y:S02]  /*0950*/  IMAD.MOV.U32 R2, RZ, RZ, R14 ;  /* 0x000000ffff027224 */ /* 0x000fe400078e000e */
[----:B------:R-:W-:-:S04]  /*0960*/  IMAD.MOV.U32 R3, RZ, RZ, 0x0 ;  /* 0x00000000ff037424 */ /* 0x000fc800078e00ff */
[----:B------:R-:W-:Y:S05]  /*0970*/  RET.REL.NODEC R2 `(_Z12gauss_jordanPA4_dS0_ii) ;  /* 0xfffffff402a07950 */ /* 0x000fea0003c3ffff */
.L_x_103:
        /* <DEDUP_REMOVED lines=16> */
.L_x_106:


//--------------------- .nv.global.init           --------------------------
	.section	.nv.global.init,"aw",@progbits
.nv.global.init:
	.type		$str,@object
	.size		$str,(.L_2 - $str)
$str:
        /*0000*/ 	.byte	0x4d, 0x61, 0x74, 0x72, 0x69, 0x78, 0x20, 0x69, 0x73, 0x20, 0x73, 0x69, 0x6e, 0x67, 0x75, 0x6c
        /*0010*/ 	.byte	0x61, 0x72, 0x20, 0x6f, 0x72, 0x20, 0x6e, 0x65, 0x61, 0x72, 0x6c, 0x79, 0x20, 0x73, 0x69, 0x6e
        /*0020*/ 	.byte	0x67, 0x75, 0x6c, 0x61, 0x72, 0x21, 0x0a, 0x00
.L_2:


//--------------------- .nv.shared.reserved.0     --------------------------
	.section	.nv.shared.reserved.0,"aw",@nobits
	.weak		__nv_reservedSMEM_offset_0_alias
	.size		__nv_reservedSMEM_offset_0_alias, 0, 64
	.other		__nv_reservedSMEM_offset_0_alias,@"STO_CUDA_RESERVED_SHARED STV_DEFAULT"
__nv_reservedSMEM_offset_0_alias:
	.zero		0
	.zero		64


//--------------------- .nv.global                --------------------------
	.section	.nv.global,"aw",@nobits
	.align	8
.nv.global:
	.type		A,@object
	.size		A,(Inv - A)
	.other		A,@"STV_DEFAULT STO_CUDA_MANAGED"
A:
	.zero		128
	.type		Inv,@object
	.size		Inv,(.L_1 - Inv)
	.other		Inv,@"STV_DEFAULT STO_CUDA_MANAGED"
Inv:
	.zero		128
.L_1:


//--------------------- .nv.constant0._Z17invert_matrix_oldPA4_dS0_ --------------------------
	.section	.nv.constant0._Z17invert_matrix_oldPA4_dS0_,"a",@progbits
	.sectionflags	@""
	.align	4
.nv.constant0._Z17invert_matrix_oldPA4_dS0_:
	.zero		912


//--------------------- .nv.constant0._Z3devPA4_dS0_i --------------------------
	.section	.nv.constant0._Z3devPA4_dS0_i,"a",@progbits
	.sectionflags	@""
	.align	4
.nv.constant0._Z3devPA4_dS0_i:
	.zero		916


//--------------------- .nv.constant0._Z12gauss_jordanPA4_dS0_ii --------------------------
	.section	.nv.constant0._Z12gauss_jordanPA4_dS0_ii,"a",@progbits
	.sectionflags	@""
	.align	4
.nv.constant0._Z12gauss_jordanPA4_dS0_ii:
	.zero		920


//--------------------- SYMBOLS --------------------------

	.type		.nv.reservedSmem.offset0,@object
	.size		.nv.reservedSmem.offset0,0x4
	.type		vprintf,@function
